	.target	sm_100a

	.elftype	@"ET_EXEC"


//--------------------- .note.nv.tkinfo           --------------------------
	.section	.note.nv.tkinfo,"",@"SHT_NOTE"
	.sectionflags	@"SHF_NOTE_NV_TKINFO"
	.tkinfo
        /*0018*/ 	.word	0x00000002
        /*0030*/ 	.string	""
        /*0030*/ 	.string	"ptxas"
        /*0030*/ 	.string	"Cuda compilation tools, release 13.0, V13.0.88"
        /*0030*/ 	.string	"Build cuda_13.0.r13.0/compiler.36424714_0"
        /*0030*/ 	.string	"-arch sm_100a -m 64 "



//--------------------- .note.nv.cuinfo           --------------------------
	.section	.note.nv.cuinfo,"",@"SHT_NOTE"
	.sectionflags	@"SHF_NOTE_NV_CUINFO"
        /*0018*/ 	.short	0x0002
        /*001a*/ 	.short	0x0064
        /*001c*/ 	.short	0x0082
	.zero		2


//--------------------- .nv.info                  --------------------------
	.section	.nv.info,"",@"SHT_CUDA_INFO"
	.align	4


	//----- nvinfo : EIATTR_REGCOUNT
	.align		4
        /*0000*/ 	.byte	0x04, 0x2f
        /*0002*/ 	.short	(.L_19 - .L_18)
	.align		4
.L_18:
        /*0004*/ 	.word	index@(_ZN7cutlass13device_kernelINS_4gemm6kernel13GemmUniversalIN4cute5tupleIJiiiiEEENS1_10collective13CollectiveMmaINS1_35MainloopSm100TmaUmmaWarpSpecializedILi3ELi2ELi4ENS5_IJNS4_1CILi2EEENSA_ILi1EEESC_EEEEENS5_IJNSA_ILi128EEENSA_ILi256EEENSA_ILi32EEEEEENS_10tfloat32_tENS5_IJlSC_lEEESJ_SK_NS4_8TiledMMAINS4_8MMA_AtomIJNS4_23SM100_MMA_TF32_2x1SM_SSISJ_SJ_fLi128ELi256ELNS4_4UMMA5MajorE0ELSP_0ELNSO_7ScaleInE0ELSQ_0EEEEEENS4_6LayoutINS5_IJSC_SC_SC_EEENS5_IJNSA_ILi0EEESV_SV_EEEEENS5_IJNS4_10UnderscoreESY_SY_EEEEENS4_18SM100_TMA_2SM_LOADENS4_14ComposedLayoutINS4_7SwizzleILi3ELi4ELi3EEENS4_18smem_ptr_flag_bitsILi32EEENST_INS5_IJNSA_ILi8EEESH_EEENS5_IJSH_SC_EEEEEEEvNS4_8identityES11_S1B_vS1C_EENS_8epilogue10collective18CollectiveEpilogueINS1E_23Sm100TmaWarpSpecializedILi4ELi2ELi16ELb1ELb0EEEJNS5_IJNSA_ILi64EEESG_SH_EEENS5_IJNST_IS1J_SC_EENST_INS5_IJNSA_ILi16EEESB_EEENS5_IJSC_SF_EEEEEEEESJ_SK_SJ_SK_NS1E_6fusion15FusionCallbacksIS1I_NS1R_17LinearCombinationISJ_fSJ_fLNS_15FloatRoundStyleE2EEES1K_S1Q_JEEENS4_5SM1004TMEM4LOAD26SM100_TMEM_LOAD_32dp32b16xENS4_13SM90_TMA_LOADENS12_INS13_ILi2ELi4ELi3EEES16_NST_INS5_IJS17_S1M_EEENS5_IJS1M_SC_EEEEEEENS4_39AutoVectorizingCopyWithAssumedAlignmentILi128EEENS4_14SM90_TMA_STOREES26_S28_S28_EEEvvEEEEvNT_6ParamsE)
        /*0008*/ 	.word	0x00000060


	//----- nvinfo : EIATTR_FRAME_SIZE
	.align		4
.L_19:
        /*000c*/ 	.byte	0x04, 0x11
        /*000e*/ 	.short	(.L_21 - .L_20)
	.align		4
.L_20:
        /*0010*/ 	.word	index@($__internal_2_$__cuda_sm10x_tcgen05_guardrail_trap_unallocated_columns_being_dealloced)
        /*0014*/ 	.word	0x00000000


	//----- nvinfo : EIATTR_FRAME_SIZE
	.align		4
.L_21:
        /*0018*/ 	.byte	0x04, 0x11
        /*001a*/ 	.short	(.L_23 - .L_22)
	.align		4
.L_22:
        /*001c*/ 	.word	index@($__internal_1_$__cuda_sm10x_tcgen05_guardrail_trap_phase_invalid_during_alloc)
        /*0020*/ 	.word	0x00000000


	//----- nvinfo : EIATTR_FRAME_SIZE
	.align		4
.L_23:
        /*0024*/ 	.byte	0x04, 0x11
        /*0026*/ 	.short	(.L_25 - .L_24)
	.align		4
.L_24:
        /*0028*/ 	.word	index@($__internal_0_$__cuda_sm10x_tcgen05_guardrail_trap_col_being_dealloced_not_returned_by_alloc)
        /*002c*/ 	.word	0x00000000


	//----- nvinfo : EIATTR_FRAME_SIZE
	.align		4
.L_25:
        /*0030*/ 	.byte	0x04, 0x11
        /*0032*/ 	.short	(.L_27 - .L_26)
	.align		4
.L_26:
        /*0034*/ 	.word	index@(_ZN7cutlass13device_kernelINS_4gemm6kernel13GemmUniversalIN4cute5tupleIJiiiiEEENS1_10collective13CollectiveMmaINS1_35MainloopSm100TmaUmmaWarpSpecializedILi3ELi2ELi4ENS5_IJNS4_1CILi2EEENSA_ILi1EEESC_EEEEENS5_IJNSA_ILi128EEENSA_ILi256EEENSA_ILi32EEEEEENS_10tfloat32_tENS5_IJlSC_lEEESJ_SK_NS4_8TiledMMAINS4_8MMA_AtomIJNS4_23SM100_MMA_TF32_2x1SM_SSISJ_SJ_fLi128ELi256ELNS4_4UMMA5MajorE0ELSP_0ELNSO_7ScaleInE0ELSQ_0EEEEEENS4_6LayoutINS5_IJSC_SC_SC_EEENS5_IJNSA_ILi0EEESV_SV_EEEEENS5_IJNS4_10UnderscoreESY_SY_EEEEENS4_18SM100_TMA_2SM_LOADENS4_14ComposedLayoutINS4_7SwizzleILi3ELi4ELi3EEENS4_18smem_ptr_flag_bitsILi32EEENST_INS5_IJNSA_ILi8EEESH_EEENS5_IJSH_SC_EEEEEEEvNS4_8identityES11_S1B_vS1C_EENS_8epilogue10collective18CollectiveEpilogueINS1E_23Sm100TmaWarpSpecializedILi4ELi2ELi16ELb1ELb0EEEJNS5_IJNSA_ILi64EEESG_SH_EEENS5_IJNST_IS1J_SC_EENST_INS5_IJNSA_ILi16EEESB_EEENS5_IJSC_SF_EEEEEEEESJ_SK_SJ_SK_NS1E_6fusion15FusionCallbacksIS1I_NS1R_17LinearCombinationISJ_fSJ_fLNS_15FloatRoundStyleE2EEES1K_S1Q_JEEENS4_5SM1004TMEM4LOAD26SM100_TMEM_LOAD_32dp32b16xENS4_13SM90_TMA_LOADENS12_INS13_ILi2ELi4ELi3EEES16_NST_INS5_IJS17_S1M_EEENS5_IJS1M_SC_EEEEEEENS4_39AutoVectorizingCopyWithAssumedAlignmentILi128EEENS4_14SM90_TMA_STOREES26_S28_S28_EEEvvEEEEvNT_6ParamsE)
        /*0038*/ 	.word	0x00000000


	//----- nvinfo : EIATTR_MIN_STACK_SIZE
	.align		4
.L_27:
        /*003c*/ 	.byte	0x04, 0x12
        /*003e*/ 	.short	(.L_29 - .L_28)
	.align		4
.L_28:
        /*0040*/ 	.word	index@(_ZN7cutlass13device_kernelINS_4gemm6kernel13GemmUniversalIN4cute5tupleIJiiiiEEENS1_10collective13CollectiveMmaINS1_35MainloopSm100TmaUmmaWarpSpecializedILi3ELi2ELi4ENS5_IJNS4_1CILi2EEENSA_ILi1EEESC_EEEEENS5_IJNSA_ILi128EEENSA_ILi256EEENSA_ILi32EEEEEENS_10tfloat32_tENS5_IJlSC_lEEESJ_SK_NS4_8TiledMMAINS4_8MMA_AtomIJNS4_23SM100_MMA_TF32_2x1SM_SSISJ_SJ_fLi128ELi256ELNS4_4UMMA5MajorE0ELSP_0ELNSO_7ScaleInE0ELSQ_0EEEEEENS4_6LayoutINS5_IJSC_SC_SC_EEENS5_IJNSA_ILi0EEESV_SV_EEEEENS5_IJNS4_10UnderscoreESY_SY_EEEEENS4_18SM100_TMA_2SM_LOADENS4_14ComposedLayoutINS4_7SwizzleILi3ELi4ELi3EEENS4_18smem_ptr_flag_bitsILi32EEENST_INS5_IJNSA_ILi8EEESH_EEENS5_IJSH_SC_EEEEEEEvNS4_8identityES11_S1B_vS1C_EENS_8epilogue10collective18CollectiveEpilogueINS1E_23Sm100TmaWarpSpecializedILi4ELi2ELi16ELb1ELb0EEEJNS5_IJNSA_ILi64EEESG_SH_EEENS5_IJNST_IS1J_SC_EENST_INS5_IJNSA_ILi16EEESB_EEENS5_IJSC_SF_EEEEEEEESJ_SK_SJ_SK_NS1E_6fusion15FusionCallbacksIS1I_NS1R_17LinearCombinationISJ_fSJ_fLNS_15FloatRoundStyleE2EEES1K_S1Q_JEEENS4_5SM1004TMEM4LOAD26SM100_TMEM_LOAD_32dp32b16xENS4_13SM90_TMA_LOADENS12_INS13_ILi2ELi4ELi3EEES16_NST_INS5_IJS17_S1M_EEENS5_IJS1M_SC_EEEEEEENS4_39AutoVectorizingCopyWithAssumedAlignmentILi128EEENS4_14SM90_TMA_STOREES26_S28_S28_EEEvvEEEEvNT_6ParamsE)
        /*0044*/ 	.word	0x00000000
.L_29:


//--------------------- .nv.compat                --------------------------
	.section	.nv.compat,"",@"SHT_CUDA_COMPAT_INFO"
	.align	4
        /*0000*/ 	.byte	0x02, 0x09, 0x01, 0x00, 0x02, 0x02, 0x02, 0x00, 0x02, 0x05, 0x05, 0x00, 0x03, 0x07, 0x01, 0x01
        /*0010*/ 	.byte	0x02, 0x03, 0x01, 0x00, 0x02, 0x06, 0x01, 0x00, 0x04, 0x0b, 0x08, 0x00, 0x09, 0x00, 0x00, 0x00
        /*0020*/ 	.byte	0x00, 0x00, 0x00, 0x00


//--------------------- .nv.info._ZN7cutlass13device_kernelINS_4gemm6kernel13GemmUniversalIN4cute5tupleIJiiiiEEENS1_10collective13CollectiveMmaINS1_35MainloopSm100TmaUmmaWarpSpecializedILi3ELi2ELi4ENS5_IJNS4_1CILi2EEENSA_ILi1EEESC_EEEEENS5_IJNSA_ILi128EEENSA_ILi256EEENSA_ILi32EEEEEENS_10tfloat32_tENS5_IJlSC_lEEESJ_SK_NS4_8TiledMMAINS4_8MMA_AtomIJNS4_23SM100_MMA_TF32_2x1SM_SSISJ_SJ_fLi128ELi256ELNS4_4UMMA5MajorE0ELSP_0ELNSO_7ScaleInE0ELSQ_0EEEEEENS4_6LayoutINS5_IJSC_SC_SC_EEENS5_IJNSA_ILi0EEESV_SV_EEEEENS5_IJNS4_10UnderscoreESY_SY_EEEEENS4_18SM100_TMA_2SM_LOADENS4_14ComposedLayoutINS4_7SwizzleILi3ELi4ELi3EEENS4_18smem_ptr_flag_bitsILi32EEENST_INS5_IJNSA_ILi8EEESH_EEENS5_IJSH_SC_EEEEEEEvNS4_8identityES11_S1B_vS1C_EENS_8epilogue10collective18CollectiveEpilogueINS1E_23Sm100TmaWarpSpecializedILi4ELi2ELi16ELb1ELb0EEEJNS5_IJNSA_ILi64EEESG_SH_EEENS5_IJNST_IS1J_SC_EENST_INS5_IJNSA_ILi16EEESB_EEENS5_IJSC_SF_EEEEEEEESJ_SK_SJ_SK_NS1E_6fusion15FusionCallbacksIS1I_NS1R_17LinearCombinationISJ_fSJ_fLNS_15FloatRoundStyleE2EEES1K_S1Q_JEEENS4_5SM1004TMEM4LOAD26SM100_TMEM_LOAD_32dp32b16xENS4_13SM90_TMA_LOADENS12_INS13_ILi2ELi4ELi3EEES16_NST_INS5_IJS17_S1M_EEENS5_IJS1M_SC_EEEEEEENS4_39AutoVectorizingCopyWithAssumedAlignmentILi128EEENS4_14SM90_TMA_STOREES26_S28_S28_EEEvvEEEEvNT_6ParamsE --------------------------
	.section	.nv.info._ZN7cutlass13device_kernelINS_4gemm6kernel13GemmUniversalIN4cute5tupleIJiiiiEEENS1_10collective13CollectiveMmaINS1_35MainloopSm100TmaUmmaWarpSpecializedILi3ELi2ELi4ENS5_IJNS4_1CILi2EEENSA_ILi1EEESC_EEEEENS5_IJNSA_ILi128EEENSA_ILi256EEENSA_ILi32EEEEEENS_10tfloat32_tENS5_IJlSC_lEEESJ_SK_NS4_8TiledMMAINS4_8MMA_AtomIJNS4_23SM100_MMA_TF32_2x1SM_SSISJ_SJ_fLi128ELi256ELNS4_4UMMA5MajorE0ELSP_0ELNSO_7ScaleInE0ELSQ_0EEEEEENS4_6LayoutINS5_IJSC_SC_SC_EEENS5_IJNSA_ILi0EEESV_SV_EEEEENS5_IJNS4_10UnderscoreESY_SY_EEEEENS4_18SM100_TMA_2SM_LOADENS4_14ComposedLayoutINS4_7SwizzleILi3ELi4ELi3EEENS4_18smem_ptr_flag_bitsILi32EEENST_INS5_IJNSA_ILi8EEESH_EEENS5_IJSH_SC_EEEEEEEvNS4_8identityES11_S1B_vS1C_EENS_8epilogue10collective18CollectiveEpilogueINS1E_23Sm100TmaWarpSpecializedILi4ELi2ELi16ELb1ELb0EEEJNS5_IJNSA_ILi64EEESG_SH_EEENS5_IJNST_IS1J_SC_EENST_INS5_IJNSA_ILi16EEESB_EEENS5_IJSC_SF_EEEEEEEESJ_SK_SJ_SK_NS1E_6fusion15FusionCallbacksIS1I_NS1R_17LinearCombinationISJ_fSJ_fLNS_15FloatRoundStyleE2EEES1K_S1Q_JEEENS4_5SM1004TMEM4LOAD26SM100_TMEM_LOAD_32dp32b16xENS4_13SM90_TMA_LOADENS12_INS13_ILi2ELi4ELi3EEES16_NST_INS5_IJS17_S1M_EEENS5_IJS1M_SC_EEEEEEENS4_39AutoVectorizingCopyWithAssumedAlignmentILi128EEENS4_14SM90_TMA_STOREES26_S28_S28_EEEvvEEEEvNT_6ParamsE,"",@"SHT_CUDA_INFO"
	.sectionflags	@""
	.align	4


	//----- nvinfo : EIATTR_CUDA_API_VERSION
	.align		4
        /*0000*/ 	.byte	0x04, 0x37
        /*0002*/ 	.short	(.L_31 - .L_30)
.L_30:
        /*0004*/ 	.word	0x00000082


	//----- nvinfo : EIATTR_KPARAM_INFO
	.align		4
.L_31:
        /*0008*/ 	.byte	0x04, 0x17
        /*000a*/ 	.short	(.L_33 - .L_32)
.L_32:
        /*000c*/ 	.word	0x00000000
        /*0010*/ 	.short	0x0000
        /*0012*/ 	.short	0x0000
        /*0014*/ 	.byte	0x00, 0xf0, 0x01, 0x20


	//----- nvinfo : EIATTR_AT_ENTRY_FRAGMENTS
	.align		4
.L_33:
        /*0018*/ 	.byte	0x04, 0x4f
        /*001a*/ 	.short	(.L_35 - .L_34)


	//   ....[0]....
.L_34:
        /*001c*/ 	.word	0x00000007


	//----- nvinfo : EIATTR_RESERVED_SMEM_USED
	.align		4
.L_35:
        /*0020*/ 	.byte	0x01, 0x41
	.zero		2


	//----- nvinfo : EIATTR_SPARSE_MMA_MASK
	.align		4
        /*0024*/ 	.byte	0x03, 0x50
        /*0026*/ 	.short	0x0000


	//----- nvinfo : EIATTR_TCGEN05_2CTA_USED
	.align		4
        /*0028*/ 	.byte	0x01, 0x52
	.zero		2


	//----- nvinfo : EIATTR_MAXREG_COUNT
	.align		4
        /*002c*/ 	.byte	0x03, 0x1b
        /*002e*/ 	.short	0x00ff


	//----- nvinfo : EIATTR_NUM_BARRIERS
	.align		4
        /*0030*/ 	.byte	0x02, 0x4c
        /*0032*/ 	.byte	0x07
	.zero		1


	//----- nvinfo : EIATTR_EXTERNS
	.align		4
        /*0034*/ 	.byte	0x04, 0x0f
        /*0036*/ 	.short	(.L_37 - .L_36)


	//   ....[0]....
	.align		4
.L_36:
        /*0038*/ 	.word	index@(__assertfail)


	//----- nvinfo : EIATTR_MERCURY_ISA_VERSION
	.align		4
.L_37:
        /*003c*/ 	.byte	0x03, 0x5f
        /*003e*/ 	.short	0x0101


	//----- nvinfo : EIATTR_INT_WARP_WIDE_INSTR_OFFSETS
	.align		4
        /*0040*/ 	.byte	0x04, 0x31
        /*0042*/ 	.short	(.L_39 - .L_38)


	//   ....[0]....
.L_38:
        /*0044*/ 	.word	0x00000cf0


	//   ....[1]....
        /*0048*/ 	.word	0x00000d90


	//   ....[2]....
        /*004c*/ 	.word	0x00002100


	//   ....[3]....
        /*0050*/ 	.word	0x00003f50


	//   ....[4]....
        /*0054*/ 	.word	0x00003f70


	//   ....[5]....
        /*0058*/ 	.word	0x00003fa0


	//   ....[6]....
        /*005c*/ 	.word	0x000048d0


	//   ....[7]....
        /*0060*/ 	.word	0x000048f0


	//   ....[8]....
        /*0064*/ 	.word	0x000049e0


	//   ....[9]....
        /*0068*/ 	.word	0x00004aa0


	//   ....[10]....
        /*006c*/ 	.word	0x00004ac0


	//   ....[11]....
        /*0070*/ 	.word	0x00004bb0


	//   ....[12]....
        /*0074*/ 	.word	0x00004c80


	//   ....[13]....
        /*0078*/ 	.word	0x00004ca0


	//   ....[14]....
        /*007c*/ 	.word	0x00004d80


	//   ....[15]....
        /*0080*/ 	.word	0x00004e50


	//   ....[16]....
        /*0084*/ 	.word	0x00004e70


	//   ....[17]....
        /*0088*/ 	.word	0x00004f60


	//   ....[18]....
        /*008c*/ 	.word	0x00005040


	//   ....[19]....
        /*0090*/ 	.word	0x00005060


	//   ....[20]....
        /*0094*/ 	.word	0x00005150


	//   ....[21]....
        /*0098*/ 	.word	0x00005220


	//   ....[22]....
        /*009c*/ 	.word	0x00005240


	//   ....[23]....
        /*00a0*/ 	.word	0x00005340


	//   ....[24]....
        /*00a4*/ 	.word	0x00005410


	//   ....[25]....
        /*00a8*/ 	.word	0x00005430


	//   ....[26]....
        /*00ac*/ 	.word	0x00005570


	//   ....[27]....
        /*00b0*/ 	.word	0x000056e0


	//   ....[28]....
        /*00b4*/ 	.word	0x000056f0


	//   ....[29]....
        /*00b8*/ 	.word	0x00005880


	//----- nvinfo : EIATTR_COOP_GROUP_MASK_REGIDS
	.align		4
.L_39:
        /*00bc*/ 	.byte	0x04, 0x29
        /*00be*/ 	.short	(.L_41 - .L_40)


	//   ....[0]....
.L_40:
        /*00c0*/ 	.word	0xffffffff


	//   ....[1]....
        /*00c4*/ 	.word	0xffffffff


	//   ....[2]....
        /*00c8*/ 	.word	0xffffffff


	//   ....[3]....
        /*00cc*/ 	.word	0xffffffff


	//   ....[4]....
        /*00d0*/ 	.word	0xffffffff


	//   ....[5]....
        /*00d4*/ 	.word	0xffffffff


	//   ....[6]....
        /*00d8*/ 	.word	0xffffffff


	//   ....[7]....
        /*00dc*/ 	.word	0xffffffff


	//   ....[8]....
        /*00e0*/ 	.word	0xffffffff


	//   ....[9]....
        /*00e4*/ 	.word	0xffffffff


	//   ....[10]....
        /*00e8*/ 	.word	0xffffffff


	//   ....[11]....
        /*00ec*/ 	.word	0xffffffff


	//   ....[12]....
        /*00f0*/ 	.word	0xffffffff


	//   ....[13]....
        /*00f4*/ 	.word	0xffffffff


	//----- nvinfo : EIATTR_COOP_GROUP_INSTR_OFFSETS
	.align		4
.L_41:
        /*00f8*/ 	.byte	0x04, 0x28
        /*00fa*/ 	.short	(.L_43 - .L_42)


	//   ....[0]....
.L_42:
        /*00fc*/ 	.word	0x000000c0


	//   ....[1]....
        /*0100*/ 	.word	0x00000500


	//   ....[2]....
        /*0104*/ 	.word	0x00000660


	//   ....[3]....
        /*0108*/ 	.word	0x000007f0


	//   ....[4]....
        /*010c*/ 	.word	0x000008e0


	//   ....[5]....
        /*0110*/ 	.word	0x00000a40


	//   ....[6]....
        /*0114*/ 	.word	0x00000bd0


	//   ....[7]....
        /*0118*/ 	.word	0x00000e10


	//   ....[8]....
        /*011c*/ 	.word	0x00001fe0


	//   ....[9]....
        /*0120*/ 	.word	0x00002d30


	//   ....[10]....
        /*0124*/ 	.word	0x00003200


	//   ....[11]....
        /*0128*/ 	.word	0x00003230


	//   ....[12]....
        /*012c*/ 	.word	0x00003e50


	//   ....[13]....
        /*0130*/ 	.word	0x00004060


	//----- nvinfo : EIATTR_VRC_CTA_INIT_COUNT
	.align		4
.L_43:
        /*0134*/ 	.byte	0x02, 0x4a
        /*0136*/ 	.byte	0x80
	.zero		1


	//----- nvinfo : EIATTR_SYSCALL_OFFSETS
	.align		4
        /*0138*/ 	.byte	0x04, 0x46
        /*013a*/ 	.short	(.L_45 - .L_44)


	//   ....[0]....
.L_44:
        /*013c*/ 	.word	0x00006360


	//   ....[1]....
        /*0140*/ 	.word	0x00006450


	//   ....[2]....
        /*0144*/ 	.word	0x00006bb0


	//   ....[3]....
        /*0148*/ 	.word	0x00007570


	//   ....[4]....
        /*014c*/ 	.word	0x00007f10


	//   ....[5]....
        /*0150*/ 	.word	0x00008900


	//   ....[6]....
        /*0154*/ 	.word	0x000092f0


	//   ....[7]....
        /*0158*/ 	.word	0x00009d00


	//   ....[8]....
        /*015c*/ 	.word	0x0000a6f0


	//   ....[9]....
        /*0160*/ 	.word	0x0000b090


	//----- nvinfo : EIATTR_MBARRIER_INSTR_OFFSETS
	.align		4
.L_45:
        /*0164*/ 	.byte	0x04, 0x39
        /*0166*/ 	.short	(.L_47 - .L_46)


	//   ....[0]....
.L_46:
        /*0168*/ 	.word	0x000005f0
        /*016c*/ 	.word	0x000000ff
        /*0170*/ 	.word	0x00000000
        /*0174*/ 	.short	0x0100
        /*0176*/ 	.byte	0x08
	.zero		1


	//   ....[1]....
        /*0178*/ 	.word	0x00000600
        /*017c*/ 	.word	0x000000ff
        /*0180*/ 	.word	0x00000018
        /*0184*/ 	.short	0x0100
        /*0186*/ 	.byte	0x08
	.zero		1


	//   ....[2]....
        /*0188*/ 	.word	0x00000610
        /*018c*/ 	.word	0x000000ff
        /*0190*/ 	.word	0x00000008
        /*0194*/ 	.short	0x0100
        /*0196*/ 	.byte	0x08
	.zero		1


	//   ....[3]....
        /*0198*/ 	.word	0x00000620
        /*019c*/ 	.word	0x000000ff
        /*01a0*/ 	.word	0x00000020
        /*01a4*/ 	.short	0x0100
        /*01a6*/ 	.byte	0x08
	.zero		1


	//   ....[4]....
        /*01a8*/ 	.word	0x00000630
        /*01ac*/ 	.word	0x000000ff
        /*01b0*/ 	.word	0x00000010
        /*01b4*/ 	.short	0x0100
        /*01b6*/ 	.byte	0x08
	.zero		1


	//   ....[5]....
        /*01b8*/ 	.word	0x00000640
        /*01bc*/ 	.word	0x000000ff
        /*01c0*/ 	.word	0x00000028
        /*01c4*/ 	.short	0x0100
        /*01c6*/ 	.byte	0x08
	.zero		1


	//   ....[6]....
        /*01c8*/ 	.word	0x00000760
        /*01cc*/ 	.word	0x000000ff
        /*01d0*/ 	.word	0x00000030
        /*01d4*/ 	.short	0x0100
        /*01d6*/ 	.byte	0x09
	.zero		1


	//   ....[7]....
        /*01d8*/ 	.word	0x00000770
        /*01dc*/ 	.word	0x000000ff
        /*01e0*/ 	.word	0x00000050
        /*01e4*/ 	.short	0x0100
        /*01e6*/ 	.byte	0x09
	.zero		1


	//   ....[8]....
        /*01e8*/ 	.word	0x00000780
        /*01ec*/ 	.word	0x000000ff
        /*01f0*/ 	.word	0x00000038
        /*01f4*/ 	.short	0x0100
        /*01f6*/ 	.byte	0x09
	.zero		1


	//   ....[9]....
        /*01f8*/ 	.word	0x00000790
        /*01fc*/ 	.word	0x000000ff
        /*0200*/ 	.word	0x00000058
        /*0204*/ 	.short	0x0100
        /*0206*/ 	.byte	0x09
	.zero		1


	//   ....[10]....
        /*0208*/ 	.word	0x000007a0
        /*020c*/ 	.word	0x000000ff
        /*0210*/ 	.word	0x00000040
        /*0214*/ 	.short	0x0100
        /*0216*/ 	.byte	0x09
	.zero		1


	//   ....[11]....
        /*0218*/ 	.word	0x000007b0
        /*021c*/ 	.word	0x000000ff
        /*0220*/ 	.word	0x00000060
        /*0224*/ 	.short	0x0100
        /*0226*/ 	.byte	0x09
	.zero		1


	//   ....[12]....
        /*0228*/ 	.word	0x000007c0
        /*022c*/ 	.word	0x000000ff
        /*0230*/ 	.word	0x00000048
        /*0234*/ 	.short	0x0100
        /*0236*/ 	.byte	0x09
	.zero		1


	//   ....[13]....
        /*0238*/ 	.word	0x000007d0
        /*023c*/ 	.word	0x000000ff
        /*0240*/ 	.word	0x00000068
        /*0244*/ 	.short	0x0100
        /*0246*/ 	.byte	0x09
	.zero		1


	//   ....[14]....
        /*0248*/ 	.word	0x000008b0
        /*024c*/ 	.word	0x000000ff
        /*0250*/ 	.word	0x00000070
        /*0254*/ 	.short	0x0100
        /*0256*/ 	.byte	0x08
	.zero		1


	//   ....[15]....
        /*0258*/ 	.word	0x000008c0
        /*025c*/ 	.word	0x000000ff
        /*0260*/ 	.word	0x00000078
        /*0264*/ 	.short	0x0100
        /*0266*/ 	.byte	0x08
	.zero		1


	//   ....[16]....
        /*0268*/ 	.word	0x000009f0
        /*026c*/ 	.word	0x000000ff
        /*0270*/ 	.word	0x00000080
        /*0274*/ 	.short	0x0100
        /*0276*/ 	.byte	0x08
	.zero		1


	//   ....[17]....
        /*0278*/ 	.word	0x00000a00
        /*027c*/ 	.word	0x000000ff
        /*0280*/ 	.word	0x00000090
        /*0284*/ 	.short	0x0100
        /*0286*/ 	.byte	0x08
	.zero		1


	//   ....[18]....
        /*0288*/ 	.word	0x00000a10
        /*028c*/ 	.word	0x000000ff
        /*0290*/ 	.word	0x00000088
        /*0294*/ 	.short	0x0100
        /*0296*/ 	.byte	0x08
	.zero		1


	//   ....[19]....
        /*0298*/ 	.word	0x00000a20
        /*029c*/ 	.word	0x000000ff
        /*02a0*/ 	.word	0x00000098
        /*02a4*/ 	.short	0x0100
        /*02a6*/ 	.byte	0x08
	.zero		1


	//   ....[20]....
        /*02a8*/ 	.word	0x00000b40
        /*02ac*/ 	.word	0x000000ff
        /*02b0*/ 	.word	0x000000a0
        /*02b4*/ 	.short	0x0100
        /*02b6*/ 	.byte	0x09
	.zero		1


	//   ....[21]....
        /*02b8*/ 	.word	0x00000b50
        /*02bc*/ 	.word	0x000000ff
        /*02c0*/ 	.word	0x000000c0
        /*02c4*/ 	.short	0x0100
        /*02c6*/ 	.byte	0x09
	.zero		1


	//   ....[22]....
        /*02c8*/ 	.word	0x00000b60
        /*02cc*/ 	.word	0x000000ff
        /*02d0*/ 	.word	0x000000a8
        /*02d4*/ 	.short	0x0100
        /*02d6*/ 	.byte	0x09
	.zero		1


	//   ....[23]....
        /*02d8*/ 	.word	0x00000b70
        /*02dc*/ 	.word	0x000000ff
        /*02e0*/ 	.word	0x000000c8
        /*02e4*/ 	.short	0x0100
        /*02e6*/ 	.byte	0x09
	.zero		1


	//   ....[24]....
        /*02e8*/ 	.word	0x00000b80
        /*02ec*/ 	.word	0x000000ff
        /*02f0*/ 	.word	0x000000b0
        /*02f4*/ 	.short	0x0100
        /*02f6*/ 	.byte	0x09
	.zero		1


	//   ....[25]....
        /*02f8*/ 	.word	0x00000b90
        /*02fc*/ 	.word	0x000000ff
        /*0300*/ 	.word	0x000000d0
        /*0304*/ 	.short	0x0100
        /*0306*/ 	.byte	0x09
	.zero		1


	//   ....[26]....
        /*0308*/ 	.word	0x00000ba0
        /*030c*/ 	.word	0x000000ff
        /*0310*/ 	.word	0x000000b8
        /*0314*/ 	.short	0x0100
        /*0316*/ 	.byte	0x09
	.zero		1


	//   ....[27]....
        /*0318*/ 	.word	0x00000bb0
        /*031c*/ 	.word	0x000000ff
        /*0320*/ 	.word	0x000000d8
        /*0324*/ 	.short	0x0100
        /*0326*/ 	.byte	0x09
	.zero		1


	//   ....[28]....
        /*0328*/ 	.word	0x00000ca0
        /*032c*/ 	.word	0x000000ff
        /*0330*/ 	.word	0x000000e0
        /*0334*/ 	.short	0x0100
        /*0336*/ 	.byte	0x08
	.zero		1


	//   ....[29]....
        /*0338*/ 	.word	0x00000cb0
        /*033c*/ 	.word	0x000000ff
        /*0340*/ 	.word	0x000000f0
        /*0344*/ 	.short	0x0100
        /*0346*/ 	.byte	0x08
	.zero		1


	//   ....[30]....
        /*0348*/ 	.word	0x00000cc0
        /*034c*/ 	.word	0x000000ff
        /*0350*/ 	.word	0x000000e8
        /*0354*/ 	.short	0x0100
        /*0356*/ 	.byte	0x08
	.zero		1


	//   ....[31]....
        /*0358*/ 	.word	0x00000cd0
        /*035c*/ 	.word	0x000000ff
        /*0360*/ 	.word	0x000000f8
        /*0364*/ 	.short	0x0100
        /*0366*/ 	.byte	0x08
	.zero		1


	//   ....[32]....
        /*0368*/ 	.word	0x00000dc0
        /*036c*/ 	.word	0x000000ff
        /*0370*/ 	.word	0x00000100
        /*0374*/ 	.short	0x0100
        /*0376*/ 	.byte	0x06
	.zero		1


	//   ....[33]....
        /*0378*/ 	.word	0x000017e0
        /*037c*/ 	.word	0x00000003
        /*0380*/ 	.word	0x000000f0
        /*0384*/ 	.short	0x010a
        /*0386*/ 	.byte	0xff
	.zero		1


	//   ....[34]....
        /*0388*/ 	.word	0x00001810
        /*038c*/ 	.word	0x00000003
        /*0390*/ 	.word	0x000000e0
        /*0394*/ 	.short	0x0101
        /*0396*/ 	.byte	0xff
	.zero		1


	//   ....[35]....
        /*0398*/ 	.word	0x00001910
        /*039c*/ 	.word	0x000000ff
        /*03a0*/ 	.word	0x00000018
        /*03a4*/ 	.short	0x010a
        /*03a6*/ 	.byte	0x08
	.zero		1


	//   ....[36]....
        /*03a8*/ 	.word	0x000019e0
        /*03ac*/ 	.word	0x000000ff
        /*03b0*/ 	.word	0x00000018
        /*03b4*/ 	.short	0x010a
        /*03b6*/ 	.byte	0x21
	.zero		1


	//   ....[37]....
        /*03b8*/ 	.word	0x00001b90
        /*03bc*/ 	.word	0x000000ff
        /*03c0*/ 	.word	0x00000018
        /*03c4*/ 	.short	0x010a
        /*03c6*/ 	.byte	0x08
	.zero		1


	//   ....[38]....
        /*03c8*/ 	.word	0x00001c90
        /*03cc*/ 	.word	0x000000ff
        /*03d0*/ 	.word	0x00000078
        /*03d4*/ 	.short	0x0101
        /*03d6*/ 	.byte	0x07
	.zero		1


	//   ....[39]....
        /*03d8*/ 	.word	0x00001cb0
        /*03dc*/ 	.word	0x000000ff
        /*03e0*/ 	.word	0x00000018
        /*03e4*/ 	.short	0x010a
        /*03e6*/ 	.byte	0x08
	.zero		1


	//   ....[40]....
        /*03e8*/ 	.word	0x00001d30
        /*03ec*/ 	.word	0x000000ff
        /*03f0*/ 	.word	0x00000018
        /*03f4*/ 	.short	0x010a
        /*03f6*/ 	.byte	0x11
	.zero		1


	//   ....[41]....
        /*03f8*/ 	.word	0x00001ec0
        /*03fc*/ 	.word	0x000000ff
        /*0400*/ 	.word	0x00000018
        /*0404*/ 	.short	0x010a
        /*0406*/ 	.byte	0x08
	.zero		1


	//   ....[42]....
        /*0408*/ 	.word	0x00002010
        /*040c*/ 	.word	0x00000002
        /*0410*/ 	.word	0x00000080
        /*0414*/ 	.short	0x010a
        /*0416*/ 	.byte	0xff
	.zero		1


	//   ....[43]....
        /*0418*/ 	.word	0x000020d0
        /*041c*/ 	.word	0x00000002
        /*0420*/ 	.word	0x00000000
        /*0424*/ 	.short	0x0101
        /*0426*/ 	.byte	0xff
	.zero		1


	//   ....[44]....
        /*0428*/ 	.word	0x00002630
        /*042c*/ 	.word	0x000000ff
        /*0430*/ 	.word	0x00000000
        /*0434*/ 	.short	0x010a
        /*0436*/ 	.byte	0x04
	.zero		1


	//   ....[45]....
        /*0438*/ 	.word	0x000026c0
        /*043c*/ 	.word	0x000000ff
        /*0440*/ 	.word	0x00000000
        /*0444*/ 	.short	0x010a
        /*0446*/ 	.byte	0x04
	.zero		1


	//   ....[46]....
        /*0448*/ 	.word	0x00002760
        /*044c*/ 	.word	0x00000000
        /*0450*/ 	.word	0x00000000
        /*0454*/ 	.short	0x010a
        /*0456*/ 	.byte	0xff
	.zero		1


	//   ....[47]....
        /*0458*/ 	.word	0x00002890
        /*045c*/ 	.word	0x00000000
        /*0460*/ 	.word	0x000000e0
        /*0464*/ 	.short	0x010a
        /*0466*/ 	.byte	0xff
	.zero		1


	//   ....[48]....
        /*0468*/ 	.word	0x00002900
        /*046c*/ 	.word	0x00000004
        /*0470*/ 	.word	0x00000000
        /*0474*/ 	.short	0x0101
        /*0476*/ 	.byte	0xff
	.zero		1


	//   ....[49]....
        /*0478*/ 	.word	0x00002920
        /*047c*/ 	.word	0x000000ff
        /*0480*/ 	.word	0x00000090
        /*0484*/ 	.short	0x010a
        /*0486*/ 	.byte	0x05
	.zero		1


	//   ....[50]....
        /*0488*/ 	.word	0x00002a40
        /*048c*/ 	.word	0x00000000
        /*0490*/ 	.word	0x00000080
        /*0494*/ 	.short	0x010a
        /*0496*/ 	.byte	0xff
	.zero		1


	//   ....[51]....
        /*0498*/ 	.word	0x00002b40
        /*049c*/ 	.word	0x00000000
        /*04a0*/ 	.word	0x00000000
        /*04a4*/ 	.short	0x0101
        /*04a6*/ 	.byte	0xff
	.zero		1


	//   ....[52]....
        /*04a8*/ 	.word	0x00002bd0
        /*04ac*/ 	.word	0x000000ff
        /*04b0*/ 	.word	0x00000090
        /*04b4*/ 	.short	0x0106
        /*04b6*/ 	.byte	0x05
	.zero		1


	//   ....[53]....
        /*04b8*/ 	.word	0x00002bf0
        /*04bc*/ 	.word	0x000000ff
        /*04c0*/ 	.word	0x00000090
        /*04c4*/ 	.short	0x010a
        /*04c6*/ 	.byte	0x05
	.zero		1


	//   ....[54]....
        /*04c8*/ 	.word	0x00002c80
        /*04cc*/ 	.word	0x000000ff
        /*04d0*/ 	.word	0x00000090
        /*04d4*/ 	.short	0x0106
        /*04d6*/ 	.byte	0x04
	.zero		1


	//   ....[55]....
        /*04d8*/ 	.word	0x00002cc0
        /*04dc*/ 	.word	0x00000000
        /*04e0*/ 	.word	0x00000090
        /*04e4*/ 	.short	0x010a
        /*04e6*/ 	.byte	0xff
	.zero		1


	//   ....[56]....
        /*04e8*/ 	.word	0x00002f00
        /*04ec*/ 	.word	0x000000ff
        /*04f0*/ 	.word	0x00000008
        /*04f4*/ 	.short	0x010a
        /*04f6*/ 	.byte	0x06
	.zero		1


	//   ....[57]....
        /*04f8*/ 	.word	0x00002f20
        /*04fc*/ 	.word	0x000000ff
        /*0500*/ 	.word	0x00000008
        /*0504*/ 	.short	0x010a
        /*0506*/ 	.byte	0x06
	.zero		1


	//   ....[58]....
        /*0508*/ 	.word	0x000030b0
        /*050c*/ 	.word	0x000000ff
        /*0510*/ 	.word	0x00000008
        /*0514*/ 	.short	0x010a
        /*0516*/ 	.byte	0x06
	.zero		1


	//   ....[59]....
        /*0518*/ 	.word	0x000030d0
        /*051c*/ 	.word	0x000000ff
        /*0520*/ 	.word	0x00000008
        /*0524*/ 	.short	0x010a
        /*0526*/ 	.byte	0x06
	.zero		1


	//   ....[60]....
        /*0528*/ 	.word	0x00003190
        /*052c*/ 	.word	0x000000ff
        /*0530*/ 	.word	0x00000000
        /*0534*/ 	.short	0x0101
        /*0536*/ 	.byte	0x07
	.zero		1


	//   ....[61]....
        /*0538*/ 	.word	0x000034d0
        /*053c*/ 	.word	0x00000000
        /*0540*/ 	.word	0x00000080
        /*0544*/ 	.short	0x010a
        /*0546*/ 	.byte	0xff
	.zero		1


	//   ....[62]....
        /*0548*/ 	.word	0x00003590
        /*054c*/ 	.word	0x00000000
        /*0550*/ 	.word	0x00000000
        /*0554*/ 	.short	0x0101
        /*0556*/ 	.byte	0xff
	.zero		1


	//   ....[63]....
        /*0558*/ 	.word	0x00003650
        /*055c*/ 	.word	0x000000ff
        /*0560*/ 	.word	0x00000000
        /*0564*/ 	.short	0x010a
        /*0566*/ 	.byte	0x08
	.zero		1


	//   ....[64]....
        /*0568*/ 	.word	0x00003660
        /*056c*/ 	.word	0x000000ff
        /*0570*/ 	.word	0x000000c0
        /*0574*/ 	.short	0x010a
        /*0576*/ 	.byte	0x09
	.zero		1


	//   ....[65]....
        /*0578*/ 	.word	0x00003710
        /*057c*/ 	.word	0x000000ff
        /*0580*/ 	.word	0x00000000
        /*0584*/ 	.short	0x010a
        /*0586*/ 	.byte	0x08
	.zero		1


	//   ....[66]....
        /*0588*/ 	.word	0x00003840
        /*058c*/ 	.word	0x000000ff
        /*0590*/ 	.word	0x00000000
        /*0594*/ 	.short	0x010a
        /*0596*/ 	.byte	0x1e
	.zero		1


	//   ....[67]....
        /*0598*/ 	.word	0x00003b40
        /*059c*/ 	.word	0x000000ff
        /*05a0*/ 	.word	0x00000000
        /*05a4*/ 	.short	0x010a
        /*05a6*/ 	.byte	0x08
	.zero		1


	//   ....[68]....
        /*05a8*/ 	.word	0x00003bd0
        /*05ac*/ 	.word	0x000000ff
        /*05b0*/ 	.word	0x00000000
        /*05b4*/ 	.short	0x010a
        /*05b6*/ 	.byte	0x08
	.zero		1


	//   ....[69]....
        /*05b8*/ 	.word	0x00003c60
        /*05bc*/ 	.word	0x000000ff
        /*05c0*/ 	.word	0x00000000
        /*05c4*/ 	.short	0x010a
        /*05c6*/ 	.byte	0x08
	.zero		1


	//   ....[70]....
        /*05c8*/ 	.word	0x00003d00
        /*05cc*/ 	.word	0x00000000
        /*05d0*/ 	.word	0x00000000
        /*05d4*/ 	.short	0x010a
        /*05d6*/ 	.byte	0xff
	.zero		1


	//   ....[71]....
        /*05d8*/ 	.word	0x00003d40
        /*05dc*/ 	.word	0x00000000
        /*05e0*/ 	.word	0x00000000
        /*05e4*/ 	.short	0x010a
        /*05e6*/ 	.byte	0xff
	.zero		1


	//   ....[72]....
        /*05e8*/ 	.word	0x00003db0
        /*05ec*/ 	.word	0x000000ff
        /*05f0*/ 	.word	0x00000000
        /*05f4*/ 	.short	0x0101
        /*05f6*/ 	.byte	0x05
	.zero		1


	//   ....[73]....
        /*05f8*/ 	.word	0x00003df0
        /*05fc*/ 	.word	0x000000ff
        /*0600*/ 	.word	0x00000100
        /*0604*/ 	.short	0x010a
        /*0606*/ 	.byte	0x07
	.zero		1


	//   ....[74]....
        /*0608*/ 	.word	0x00003e40
        /*060c*/ 	.word	0x000000ff
        /*0610*/ 	.word	0x00000000
        /*0614*/ 	.short	0x0101
        /*0616*/ 	.byte	0x05
	.zero		1


	//   ....[75]....
        /*0618*/ 	.word	0x00004270
        /*061c*/ 	.word	0x00000000
        /*0620*/ 	.word	0x00000080
        /*0624*/ 	.short	0x010a
        /*0626*/ 	.byte	0xff
	.zero		1


	//   ....[76]....
        /*0628*/ 	.word	0x00004330
        /*062c*/ 	.word	0x00000000
        /*0630*/ 	.word	0x00000000
        /*0634*/ 	.short	0x0101
        /*0636*/ 	.byte	0xff
	.zero		1


	//   ....[77]....
        /*0638*/ 	.word	0x00004650
        /*063c*/ 	.word	0x000000ff
        /*0640*/ 	.word	0x00000078
        /*0644*/ 	.short	0x010a
        /*0646*/ 	.byte	0x06
	.zero		1


	//   ....[78]....
        /*0648*/ 	.word	0x00004850
        /*064c*/ 	.word	0x000000ff
        /*0650*/ 	.word	0x00000050
        /*0654*/ 	.short	0x010a
        /*0656*/ 	.byte	0x06
	.zero		1


	//   ....[79]....
        /*0658*/ 	.word	0x00004a40
        /*065c*/ 	.word	0x000000ff
        /*0660*/ 	.word	0x00000030
        /*0664*/ 	.short	0x010b
        /*0666*/ 	.byte	0x06
	.zero		1


	//   ....[80]....
        /*0668*/ 	.word	0x00004a50
        /*066c*/ 	.word	0x000000ff
        /*0670*/ 	.word	0x00000000
        /*0674*/ 	.short	0x0101
        /*0676*/ 	.byte	0x15
	.zero		1


	//   ....[81]....
        /*0678*/ 	.word	0x00004a70
        /*067c*/ 	.word	0x000000ff
        /*0680*/ 	.word	0x00000058
        /*0684*/ 	.short	0x010a
        /*0686*/ 	.byte	0x06
	.zero		1


	//   ....[82]....
        /*0688*/ 	.word	0x00004c20
        /*068c*/ 	.word	0x000000ff
        /*0690*/ 	.word	0x00000038
        /*0694*/ 	.short	0x010b
        /*0696*/ 	.byte	0x06
	.zero		1


	//   ....[83]....
        /*0698*/ 	.word	0x00004c30
        /*069c*/ 	.word	0x000000ff
        /*06a0*/ 	.word	0x00000000
        /*06a4*/ 	.short	0x0101
        /*06a6*/ 	.byte	0x0f
	.zero		1


	//   ....[84]....
        /*06a8*/ 	.word	0x00004c50
        /*06ac*/ 	.word	0x000000ff
        /*06b0*/ 	.word	0x00000060
        /*06b4*/ 	.short	0x010a
        /*06b6*/ 	.byte	0x06
	.zero		1


	//   ....[85]....
        /*06b8*/ 	.word	0x00004df0
        /*06bc*/ 	.word	0x000000ff
        /*06c0*/ 	.word	0x00000040
        /*06c4*/ 	.short	0x010b
        /*06c6*/ 	.byte	0x06
	.zero		1


	//   ....[86]....
        /*06c8*/ 	.word	0x00004e00
        /*06cc*/ 	.word	0x000000ff
        /*06d0*/ 	.word	0x00000000
        /*06d4*/ 	.short	0x0101
        /*06d6*/ 	.byte	0x0e
	.zero		1


	//   ....[87]....
        /*06d8*/ 	.word	0x00004e20
        /*06dc*/ 	.word	0x000000ff
        /*06e0*/ 	.word	0x00000068
        /*06e4*/ 	.short	0x010a
        /*06e6*/ 	.byte	0x06
	.zero		1


	//   ....[88]....
        /*06e8*/ 	.word	0x00004fe0
        /*06ec*/ 	.word	0x000000ff
        /*06f0*/ 	.word	0x00000048
        /*06f4*/ 	.short	0x010b
        /*06f6*/ 	.byte	0x06
	.zero		1


	//   ....[89]....
        /*06f8*/ 	.word	0x00004ff0
        /*06fc*/ 	.word	0x000000ff
        /*0700*/ 	.word	0x00000000
        /*0704*/ 	.short	0x0101
        /*0706*/ 	.byte	0x0d
	.zero		1


	//   ....[90]....
        /*0708*/ 	.word	0x00005010
        /*070c*/ 	.word	0x000000ff
        /*0710*/ 	.word	0x00000050
        /*0714*/ 	.short	0x010a
        /*0716*/ 	.byte	0x06
	.zero		1


	//   ....[91]....
        /*0718*/ 	.word	0x000051c0
        /*071c*/ 	.word	0x000000ff
        /*0720*/ 	.word	0x00000030
        /*0724*/ 	.short	0x010b
        /*0726*/ 	.byte	0x06
	.zero		1


	//   ....[92]....
        /*0728*/ 	.word	0x000051d0
        /*072c*/ 	.word	0x000000ff
        /*0730*/ 	.word	0x00000000
        /*0734*/ 	.short	0x0101
        /*0736*/ 	.byte	0x15
	.zero		1


	//   ....[93]....
        /*0738*/ 	.word	0x000051f0
        /*073c*/ 	.word	0x000000ff
        /*0740*/ 	.word	0x00000058
        /*0744*/ 	.short	0x010a
        /*0746*/ 	.byte	0x06
	.zero		1


	//   ....[94]....
        /*0748*/ 	.word	0x000053b0
        /*074c*/ 	.word	0x000000ff
        /*0750*/ 	.word	0x00000038
        /*0754*/ 	.short	0x010b
        /*0756*/ 	.byte	0x06
	.zero		1


	//   ....[95]....
        /*0758*/ 	.word	0x000053c0
        /*075c*/ 	.word	0x000000ff
        /*0760*/ 	.word	0x00000000
        /*0764*/ 	.short	0x0101
        /*0766*/ 	.byte	0x0f
	.zero		1


	//   ....[96]....
        /*0768*/ 	.word	0x000053d0
        /*076c*/ 	.word	0x000000ff
        /*0770*/ 	.word	0x00000060
        /*0774*/ 	.short	0x010a
        /*0776*/ 	.byte	0x06
	.zero		1


	//   ....[97]....
        /*0778*/ 	.word	0x00005600
        /*077c*/ 	.word	0x000000ff
        /*0780*/ 	.word	0x00000040
        /*0784*/ 	.short	0x010b
        /*0786*/ 	.byte	0x06
	.zero		1


	//   ....[98]....
        /*0788*/ 	.word	0x00005670
        /*078c*/ 	.word	0x000000ff
        /*0790*/ 	.word	0x00000000
        /*0794*/ 	.short	0x0101
        /*0796*/ 	.byte	0x0e
	.zero		1


	//   ....[99]....
        /*0798*/ 	.word	0x000056b0
        /*079c*/ 	.word	0x000000ff
        /*07a0*/ 	.word	0x00000068
        /*07a4*/ 	.short	0x010a
        /*07a6*/ 	.byte	0x06
	.zero		1


	//   ....[100]....
        /*07a8*/ 	.word	0x000058e0
        /*07ac*/ 	.word	0x000000ff
        /*07b0*/ 	.word	0x00000048
        /*07b4*/ 	.short	0x010b
        /*07b6*/ 	.byte	0x06
	.zero		1


	//   ....[101]....
        /*07b8*/ 	.word	0x00005900
        /*07bc*/ 	.word	0x000000ff
        /*07c0*/ 	.word	0x00000000
        /*07c4*/ 	.short	0x0101
        /*07c6*/ 	.byte	0x0d
	.zero		1


	//   ....[102]....
        /*07c8*/ 	.word	0x00005920
        /*07cc*/ 	.word	0x000000ff
        /*07d0*/ 	.word	0x00000050
        /*07d4*/ 	.short	0x010a
        /*07d6*/ 	.byte	0x06
	.zero		1


	//   ....[103]....
        /*07d8*/ 	.word	0x00005940
        /*07dc*/ 	.word	0x000000ff
        /*07e0*/ 	.word	0x00000058
        /*07e4*/ 	.short	0x010a
        /*07e6*/ 	.byte	0x06
	.zero		1


	//   ....[104]....
        /*07e8*/ 	.word	0x00005960
        /*07ec*/ 	.word	0x000000ff
        /*07f0*/ 	.word	0x00000060
        /*07f4*/ 	.short	0x010a
        /*07f6*/ 	.byte	0x06
	.zero		1


	//   ....[105]....
        /*07f8*/ 	.word	0x000059b0
        /*07fc*/ 	.word	0x00000002
        /*0800*/ 	.word	0x00000068
        /*0804*/ 	.short	0x010a
        /*0806*/ 	.byte	0xff
	.zero		1


	//   ....[106]....
        /*0808*/ 	.word	0x00005d20
        /*080c*/ 	.word	0x00000000
        /*0810*/ 	.word	0x00000080
        /*0814*/ 	.short	0x010a
        /*0816*/ 	.byte	0xff
	.zero		1


	//   ....[107]....
        /*0818*/ 	.word	0x00005e30
        /*081c*/ 	.word	0x00000000
        /*0820*/ 	.word	0x00000000
        /*0824*/ 	.short	0x0101
        /*0826*/ 	.byte	0xff
	.zero		1


	//   ....[108]....
        /*0828*/ 	.word	0x00006880
        /*082c*/ 	.word	0x000000ff
        /*0830*/ 	.word	0x00000030
        /*0834*/ 	.short	0x010a
        /*0836*/ 	.byte	0x31
	.zero		1


	//   ....[109]....
        /*0838*/ 	.word	0x000068b0
        /*083c*/ 	.word	0x00000057
        /*0840*/ 	.word	0x000000a0
        /*0844*/ 	.short	0x010a
        /*0846*/ 	.byte	0xff
	.zero		1


	//   ....[110]....
        /*0848*/ 	.word	0x000069a0
        /*084c*/ 	.word	0x000000ff
        /*0850*/ 	.word	0x00000030
        /*0854*/ 	.short	0x010a
        /*0856*/ 	.byte	0x31
	.zero		1


	//   ....[111]....
        /*0858*/ 	.word	0x00006a90
        /*085c*/ 	.word	0x00000057
        /*0860*/ 	.word	0x000000a0
        /*0864*/ 	.short	0x010a
        /*0866*/ 	.byte	0xff
	.zero		1


	//   ....[112]....
        /*0868*/ 	.word	0x000072a0
        /*086c*/ 	.word	0x00000000
        /*0870*/ 	.word	0x00000000
        /*0874*/ 	.short	0x0101
        /*0876*/ 	.byte	0xff
	.zero		1


	//   ....[113]....
        /*0878*/ 	.word	0x000072b0
        /*087c*/ 	.word	0x00000003
        /*0880*/ 	.word	0x00000030
        /*0884*/ 	.short	0x010a
        /*0886*/ 	.byte	0xff
	.zero		1


	//   ....[114]....
        /*0888*/ 	.word	0x00007390
        /*088c*/ 	.word	0x00000003
        /*0890*/ 	.word	0x00000030
        /*0894*/ 	.short	0x010a
        /*0896*/ 	.byte	0xff
	.zero		1


	//   ....[115]....
        /*0898*/ 	.word	0x00007c40
        /*089c*/ 	.word	0x0000005a
        /*08a0*/ 	.word	0x00000000
        /*08a4*/ 	.short	0x0101
        /*08a6*/ 	.byte	0xff
	.zero		1


	//   ....[116]....
        /*08a8*/ 	.word	0x00007c60
        /*08ac*/ 	.word	0x0000005b
        /*08b0*/ 	.word	0x00000030
        /*08b4*/ 	.short	0x010a
        /*08b6*/ 	.byte	0xff
	.zero		1


	//   ....[117]....
        /*08b8*/ 	.word	0x00007d30
        /*08bc*/ 	.word	0x0000005b
        /*08c0*/ 	.word	0x00000030
        /*08c4*/ 	.short	0x010a
        /*08c6*/ 	.byte	0xff
	.zero		1


	//   ....[118]....
        /*08c8*/ 	.word	0x000085e0
        /*08cc*/ 	.word	0x0000005a
        /*08d0*/ 	.word	0x00000000
        /*08d4*/ 	.short	0x0101
        /*08d6*/ 	.byte	0xff
	.zero		1


	//   ....[119]....
        /*08d8*/ 	.word	0x00008600
        /*08dc*/ 	.word	0x0000005b
        /*08e0*/ 	.word	0x00000030
        /*08e4*/ 	.short	0x010a
        /*08e6*/ 	.byte	0xff
	.zero		1


	//   ....[120]....
        /*08e8*/ 	.word	0x000086e0
        /*08ec*/ 	.word	0x0000005b
        /*08f0*/ 	.word	0x00000030
        /*08f4*/ 	.short	0x010a
        /*08f6*/ 	.byte	0xff
	.zero		1


	//   ....[121]....
        /*08f8*/ 	.word	0x00008fd0
        /*08fc*/ 	.word	0x0000005b
        /*0900*/ 	.word	0x00000000
        /*0904*/ 	.short	0x0101
        /*0906*/ 	.byte	0xff
	.zero		1


	//   ....[122]....
        /*0908*/ 	.word	0x00008ff0
        /*090c*/ 	.word	0x0000005c
        /*0910*/ 	.word	0x00000030
        /*0914*/ 	.short	0x010a
        /*0916*/ 	.byte	0xff
	.zero		1


	//   ....[123]....
        /*0918*/ 	.word	0x000090c0
        /*091c*/ 	.word	0x0000005c
        /*0920*/ 	.word	0x00000030
        /*0924*/ 	.short	0x010a
        /*0926*/ 	.byte	0xff
	.zero		1


	//   ....[124]....
        /*0928*/ 	.word	0x000099e0
        /*092c*/ 	.word	0x0000005b
        /*0930*/ 	.word	0x00000000
        /*0934*/ 	.short	0x0101
        /*0936*/ 	.byte	0xff
	.zero		1


	//   ....[125]....
        /*0938*/ 	.word	0x00009a00
        /*093c*/ 	.word	0x0000005c
        /*0940*/ 	.word	0x00000030
        /*0944*/ 	.short	0x010a
        /*0946*/ 	.byte	0xff
	.zero		1


	//   ....[126]....
        /*0948*/ 	.word	0x00009ad0
        /*094c*/ 	.word	0x0000005c
        /*0950*/ 	.word	0x00000030
        /*0954*/ 	.short	0x010a
        /*0956*/ 	.byte	0xff
	.zero		1


	//   ....[127]....
        /*0958*/ 	.word	0x0000a3d0
        /*095c*/ 	.word	0x0000005b
        /*0960*/ 	.word	0x00000000
        /*0964*/ 	.short	0x0101
        /*0966*/ 	.byte	0xff
	.zero		1


	//   ....[128]....
        /*0968*/ 	.word	0x0000a3f0
        /*096c*/ 	.word	0x0000005c
        /*0970*/ 	.word	0x00000030
        /*0974*/ 	.short	0x010a
        /*0976*/ 	.byte	0xff
	.zero		1


	//   ....[129]....
        /*0978*/ 	.word	0x0000a4c0
        /*097c*/ 	.word	0x0000005c
        /*0980*/ 	.word	0x00000030
        /*0984*/ 	.short	0x010a
        /*0986*/ 	.byte	0xff
	.zero		1


	//   ....[130]....
        /*0988*/ 	.word	0x0000adc0
        /*098c*/ 	.word	0x0000005b
        /*0990*/ 	.word	0x00000000
        /*0994*/ 	.short	0x0101
        /*0996*/ 	.byte	0xff
	.zero		1


	//   ....[131]....
        /*0998*/ 	.word	0x0000ade0
        /*099c*/ 	.word	0x0000005c
        /*09a0*/ 	.word	0x00000030
        /*09a4*/ 	.short	0x010a
        /*09a6*/ 	.byte	0xff
	.zero		1


	//   ....[132]....
        /*09a8*/ 	.word	0x0000aeb0
        /*09ac*/ 	.word	0x0000005c
        /*09b0*/ 	.word	0x00000030
        /*09b4*/ 	.short	0x010a
        /*09b6*/ 	.byte	0xff
	.zero		1


	//   ....[133]....
        /*09b8*/ 	.word	0x0000b1c0
        /*09bc*/ 	.word	0x00000057
        /*09c0*/ 	.word	0x00000000
        /*09c4*/ 	.short	0x0101
        /*09c6*/ 	.byte	0xff
	.zero		1


	//   ....[134]....
        /*09c8*/ 	.word	0x0000b7b0
        /*09cc*/ 	.word	0x00000002
        /*09d0*/ 	.word	0x00000000
        /*09d4*/ 	.short	0x0101
        /*09d6*/ 	.byte	0xff
	.zero		1


	//   ....[135]....
        /*09d8*/ 	.word	0x0000ba20
        /*09dc*/ 	.word	0x000000ff
        /*09e0*/ 	.word	0x00000000
        /*09e4*/ 	.short	0x0101
        /*09e6*/ 	.byte	0x04
	.zero		1


	//   ....[136]....
        /*09e8*/ 	.word	0x0000ba40
        /*09ec*/ 	.word	0x00000003
        /*09f0*/ 	.word	0x000000f0
        /*09f4*/ 	.short	0x010a
        /*09f6*/ 	.byte	0xff
	.zero		1


	//   ....[137]....
        /*09f8*/ 	.word	0x0000baa0
        /*09fc*/ 	.word	0x00000002
        /*0a00*/ 	.word	0x00000018
        /*0a04*/ 	.short	0x010a
        /*0a06*/ 	.byte	0xff
	.zero		1


	//   ....[138]....
        /*0a08*/ 	.word	0x0000bb00
        /*0a0c*/ 	.word	0x00000002
        /*0a10*/ 	.word	0x00000018
        /*0a14*/ 	.short	0x010a
        /*0a16*/ 	.byte	0xff
	.zero		1


	//   ....[139]....
        /*0a18*/ 	.word	0x0000bb50
        /*0a1c*/ 	.word	0x00000002
        /*0a20*/ 	.word	0x00000080
        /*0a24*/ 	.short	0x010a
        /*0a26*/ 	.byte	0xff
	.zero		1


	//   ....[140]....
        /*0a28*/ 	.word	0x0000bbb0
        /*0a2c*/ 	.word	0x00000000
        /*0a30*/ 	.word	0x00000000
        /*0a34*/ 	.short	0x010a
        /*0a36*/ 	.byte	0xff
	.zero		1


	//   ....[141]....
        /*0a38*/ 	.word	0x0000bc10
        /*0a3c*/ 	.word	0x00000000
        /*0a40*/ 	.word	0x00000000
        /*0a44*/ 	.short	0x010a
        /*0a46*/ 	.byte	0xff
	.zero		1


	//   ....[142]....
        /*0a48*/ 	.word	0x0000bc60
        /*0a4c*/ 	.word	0x00000000
        /*0a50*/ 	.word	0x000000e0
        /*0a54*/ 	.short	0x010a
        /*0a56*/ 	.byte	0xff
	.zero		1


	//   ....[143]....
        /*0a58*/ 	.word	0x0000bcc0
        /*0a5c*/ 	.word	0x00000000
        /*0a60*/ 	.word	0x00000090
        /*0a64*/ 	.short	0x010a
        /*0a66*/ 	.byte	0xff
	.zero		1


	//   ....[144]....
        /*0a68*/ 	.word	0x0000bd10
        /*0a6c*/ 	.word	0x00000000
        /*0a70*/ 	.word	0x00000080
        /*0a74*/ 	.short	0x010a
        /*0a76*/ 	.byte	0xff
	.zero		1


	//   ....[145]....
        /*0a78*/ 	.word	0x0000bd70
        /*0a7c*/ 	.word	0x00000000
        /*0a80*/ 	.word	0x00000090
        /*0a84*/ 	.short	0x010a
        /*0a86*/ 	.byte	0xff
	.zero		1


	//   ....[146]....
        /*0a88*/ 	.word	0x0000bdd0
        /*0a8c*/ 	.word	0x00000004
        /*0a90*/ 	.word	0x00000008
        /*0a94*/ 	.short	0x010a
        /*0a96*/ 	.byte	0xff
	.zero		1


	//   ....[147]....
        /*0a98*/ 	.word	0x0000beb0
        /*0a9c*/ 	.word	0x00000002
        /*0aa0*/ 	.word	0x00000008
        /*0aa4*/ 	.short	0x010a
        /*0aa6*/ 	.byte	0xff
	.zero		1


	//   ....[148]....
        /*0aa8*/ 	.word	0x0000bf00
        /*0aac*/ 	.word	0x00000000
        /*0ab0*/ 	.word	0x00000080
        /*0ab4*/ 	.short	0x010a
        /*0ab6*/ 	.byte	0xff
	.zero		1


	//   ....[149]....
        /*0ab8*/ 	.word	0x0000bf60
        /*0abc*/ 	.word	0x00000000
        /*0ac0*/ 	.word	0x000000c0
        /*0ac4*/ 	.short	0x010a
        /*0ac6*/ 	.byte	0xff
	.zero		1


	//   ....[150]....
        /*0ac8*/ 	.word	0x0000bfc0
        /*0acc*/ 	.word	0x00000000
        /*0ad0*/ 	.word	0x00000000
        /*0ad4*/ 	.short	0x010a
        /*0ad6*/ 	.byte	0xff
	.zero		1


	//   ....[151]....
        /*0ad8*/ 	.word	0x0000c020
        /*0adc*/ 	.word	0x00000000
        /*0ae0*/ 	.word	0x00000000
        /*0ae4*/ 	.short	0x010a
        /*0ae6*/ 	.byte	0xff
	.zero		1


	//   ....[152]....
        /*0ae8*/ 	.word	0x0000c080
        /*0aec*/ 	.word	0x00000000
        /*0af0*/ 	.word	0x00000000
        /*0af4*/ 	.short	0x010a
        /*0af6*/ 	.byte	0xff
	.zero		1


	//   ....[153]....
        /*0af8*/ 	.word	0x0000c0e0
        /*0afc*/ 	.word	0x00000000
        /*0b00*/ 	.word	0x00000000
        /*0b04*/ 	.short	0x010a
        /*0b06*/ 	.byte	0xff
	.zero		1


	//   ....[154]....
        /*0b08*/ 	.word	0x0000c140
        /*0b0c*/ 	.word	0x00000000
        /*0b10*/ 	.word	0x00000100
        /*0b14*/ 	.short	0x010a
        /*0b16*/ 	.byte	0xff
	.zero		1


	//   ....[155]....
        /*0b18*/ 	.word	0x0000c190
        /*0b1c*/ 	.word	0x00000000
        /*0b20*/ 	.word	0x00000080
        /*0b24*/ 	.short	0x010a
        /*0b26*/ 	.byte	0xff
	.zero		1


	//   ....[156]....
        /*0b28*/ 	.word	0x0000c1f0
        /*0b2c*/ 	.word	0x00000000
        /*0b30*/ 	.word	0x00000078
        /*0b34*/ 	.short	0x010a
        /*0b36*/ 	.byte	0xff
	.zero		1


	//   ....[157]....
        /*0b38*/ 	.word	0x0000c250
        /*0b3c*/ 	.word	0x00000003
        /*0b40*/ 	.word	0x00000050
        /*0b44*/ 	.short	0x010a
        /*0b46*/ 	.byte	0xff
	.zero		1


	//   ....[158]....
        /*0b48*/ 	.word	0x0000c2b0
        /*0b4c*/ 	.word	0x00000003
        /*0b50*/ 	.word	0x00000058
        /*0b54*/ 	.short	0x010a
        /*0b56*/ 	.byte	0xff
	.zero		1


	//   ....[159]....
        /*0b58*/ 	.word	0x0000c310
        /*0b5c*/ 	.word	0x00000003
        /*0b60*/ 	.word	0x00000060
        /*0b64*/ 	.short	0x010a
        /*0b66*/ 	.byte	0xff
	.zero		1


	//   ....[160]....
        /*0b68*/ 	.word	0x0000c370
        /*0b6c*/ 	.word	0x00000003
        /*0b70*/ 	.word	0x00000068
        /*0b74*/ 	.short	0x010a
        /*0b76*/ 	.byte	0xff
	.zero		1


	//   ....[161]....
        /*0b78*/ 	.word	0x0000c3d0
        /*0b7c*/ 	.word	0x00000003
        /*0b80*/ 	.word	0x00000050
        /*0b84*/ 	.short	0x010a
        /*0b86*/ 	.byte	0xff
	.zero		1


	//   ....[162]....
        /*0b88*/ 	.word	0x0000c430
        /*0b8c*/ 	.word	0x00000003
        /*0b90*/ 	.word	0x00000058
        /*0b94*/ 	.short	0x010a
        /*0b96*/ 	.byte	0xff
	.zero		1


	//   ....[163]....
        /*0b98*/ 	.word	0x0000c490
        /*0b9c*/ 	.word	0x00000003
        /*0ba0*/ 	.word	0x00000060
        /*0ba4*/ 	.short	0x010a
        /*0ba6*/ 	.byte	0xff
	.zero		1


	//   ....[164]....
        /*0ba8*/ 	.word	0x0000c4f0
        /*0bac*/ 	.word	0x00000003
        /*0bb0*/ 	.word	0x00000068
        /*0bb4*/ 	.short	0x010a
        /*0bb6*/ 	.byte	0xff
	.zero		1


	//   ....[165]....
        /*0bb8*/ 	.word	0x0000c550
        /*0bbc*/ 	.word	0x00000003
        /*0bc0*/ 	.word	0x00000050
        /*0bc4*/ 	.short	0x010a
        /*0bc6*/ 	.byte	0xff
	.zero		1


	//   ....[166]....
        /*0bc8*/ 	.word	0x0000c5b0
        /*0bcc*/ 	.word	0x00000003
        /*0bd0*/ 	.word	0x00000058
        /*0bd4*/ 	.short	0x010a
        /*0bd6*/ 	.byte	0xff
	.zero		1


	//   ....[167]....
        /*0bd8*/ 	.word	0x0000c610
        /*0bdc*/ 	.word	0x00000003
        /*0be0*/ 	.word	0x00000060
        /*0be4*/ 	.short	0x010a
        /*0be6*/ 	.byte	0xff
	.zero		1


	//   ....[168]....
        /*0be8*/ 	.word	0x0000c660
        /*0bec*/ 	.word	0x00000000
        /*0bf0*/ 	.word	0x00000080
        /*0bf4*/ 	.short	0x010a
        /*0bf6*/ 	.byte	0xff
	.zero		1


	//   ....[169]....
        /*0bf8*/ 	.word	0x0000c6c0
        /*0bfc*/ 	.word	0x00000002
        /*0c00*/ 	.word	0x00000030
        /*0c04*/ 	.short	0x010a
        /*0c06*/ 	.byte	0xff
	.zero		1


	//   ....[170]....
        /*0c08*/ 	.word	0x0000c710
        /*0c0c*/ 	.word	0x00000057
        /*0c10*/ 	.word	0x000000a0
        /*0c14*/ 	.short	0x010a
        /*0c16*/ 	.byte	0xff
	.zero		1


	//   ....[171]....
        /*0c18*/ 	.word	0x0000c760
        /*0c1c*/ 	.word	0x00000003
        /*0c20*/ 	.word	0x00000030
        /*0c24*/ 	.short	0x010a
        /*0c26*/ 	.byte	0xff
	.zero		1


	//   ....[172]....
        /*0c28*/ 	.word	0x0000c7b0
        /*0c2c*/ 	.word	0x0000005b
        /*0c30*/ 	.word	0x00000030
        /*0c34*/ 	.short	0x010a
        /*0c36*/ 	.byte	0xff
	.zero		1


	//   ....[173]....
        /*0c38*/ 	.word	0x0000c800
        /*0c3c*/ 	.word	0x0000005b
        /*0c40*/ 	.word	0x00000030
        /*0c44*/ 	.short	0x010a
        /*0c46*/ 	.byte	0xff
	.zero		1


	//   ....[174]....
        /*0c48*/ 	.word	0x0000c850
        /*0c4c*/ 	.word	0x0000005c
        /*0c50*/ 	.word	0x00000030
        /*0c54*/ 	.short	0x010a
        /*0c56*/ 	.byte	0xff
	.zero		1


	//   ....[175]....
        /*0c58*/ 	.word	0x0000c8a0
        /*0c5c*/ 	.word	0x0000005c
        /*0c60*/ 	.word	0x00000030
        /*0c64*/ 	.short	0x010a
        /*0c66*/ 	.byte	0xff
	.zero		1


	//   ....[176]....
        /*0c68*/ 	.word	0x0000c8f0
        /*0c6c*/ 	.word	0x0000005c
        /*0c70*/ 	.word	0x00000030
        /*0c74*/ 	.short	0x010a
        /*0c76*/ 	.byte	0xff
	.zero		1


	//   ....[177]....
        /*0c78*/ 	.word	0x0000c940
        /*0c7c*/ 	.word	0x0000005c
        /*0c80*/ 	.word	0x00000030
        /*0c84*/ 	.short	0x010a
        /*0c86*/ 	.byte	0xff
	.zero		1


	//----- nvinfo : EIATTR_NUM_MBARRIERS
	.align		4
.L_47:
        /*0c88*/ 	.byte	0x03, 0x38
        /*0c8a*/ 	.short	0x0021


	//----- nvinfo : EIATTR_EXIT_INSTR_OFFSETS
	.align		4
        /*0c8c*/ 	.byte	0x04, 0x1c
        /*0c8e*/ 	.short	(.L_49 - .L_48)


	//   ....[0]....
.L_48:
        /*0c90*/ 	.word	0x00002790


	//   ....[1]....
        /*0c94*/ 	.word	0x00002c90


	//   ....[2]....
        /*0c98*/ 	.word	0x00002cf0


	//   ....[3]....
        /*0c9c*/ 	.word	0x00004070


	//   ....[4]....
        /*0ca0*/ 	.word	0x000059e0


	//   ....[5]....
        /*0ca4*/ 	.word	0x00005a20


	//   ....[6]....
        /*0ca8*/ 	.word	0x0000b910


	//   ....[7]....
        /*0cac*/ 	.word	0x0000b990


	//   ....[8]....
        /*0cb0*/ 	.word	0x0000b9c0


	//   ....[9]....
        /*0cb4*/ 	.word	0x0000ba30


	//----- nvinfo : EIATTR_MAX_THREADS
	.align		4
.L_49:
        /*0cb8*/ 	.byte	0x04, 0x05
        /*0cba*/ 	.short	(.L_51 - .L_50)
.L_50:
        /*0cbc*/ 	.word	0x00000100
        /*0cc0*/ 	.word	0x00000001
        /*0cc4*/ 	.word	0x00000001


	//----- nvinfo : EIATTR_CRS_STACK_SIZE
	.align		4
.L_51:
        /*0cc8*/ 	.byte	0x04, 0x1e
        /*0cca*/ 	.short	(.L_53 - .L_52)
.L_52:
        /*0ccc*/ 	.word	0x00000000


	//----- nvinfo : EIATTR_CBANK_PARAM_SIZE
	.align		4
.L_53:
        /*0cd0*/ 	.byte	0x03, 0x19
        /*0cd2*/ 	.short	0x0800


	//----- nvinfo : EIATTR_PARAM_CBANK
	.align		4
        /*0cd4*/ 	.byte	0x04, 0x0a
        /*0cd6*/ 	.short	(.L_55 - .L_54)
	.align		4
.L_54:
        /*0cd8*/ 	.word	index@(.nv.constant0._ZN7cutlass13device_kernelINS_4gemm6kernel13GemmUniversalIN4cute5tupleIJiiiiEEENS1_10collective13CollectiveMmaINS1_35MainloopSm100TmaUmmaWarpSpecializedILi3ELi2ELi4ENS5_IJNS4_1CILi2EEENSA_ILi1EEESC_EEEEENS5_IJNSA_ILi128EEENSA_ILi256EEENSA_ILi32EEEEEENS_10tfloat32_tENS5_IJlSC_lEEESJ_SK_NS4_8TiledMMAINS4_8MMA_AtomIJNS4_23SM100_MMA_TF32_2x1SM_SSISJ_SJ_fLi128ELi256ELNS4_4UMMA5MajorE0ELSP_0ELNSO_7ScaleInE0ELSQ_0EEEEEENS4_6LayoutINS5_IJSC_SC_SC_EEENS5_IJNSA_ILi0EEESV_SV_EEEEENS5_IJNS4_10UnderscoreESY_SY_EEEEENS4_18SM100_TMA_2SM_LOADENS4_14ComposedLayoutINS4_7SwizzleILi3ELi4ELi3EEENS4_18smem_ptr_flag_bitsILi32EEENST_INS5_IJNSA_ILi8EEESH_EEENS5_IJSH_SC_EEEEEEEvNS4_8identityES11_S1B_vS1C_EENS_8epilogue10collective18CollectiveEpilogueINS1E_23Sm100TmaWarpSpecializedILi4ELi2ELi16ELb1ELb0EEEJNS5_IJNSA_ILi64EEESG_SH_EEENS5_IJNST_IS1J_SC_EENST_INS5_IJNSA_ILi16EEESB_EEENS5_IJSC_SF_EEEEEEEESJ_SK_SJ_SK_NS1E_6fusion15FusionCallbacksIS1I_NS1R_17LinearCombinationISJ_fSJ_fLNS_15FloatRoundStyleE2EEES1K_S1Q_JEEENS4_5SM1004TMEM4LOAD26SM100_TMEM_LOAD_32dp32b16xENS4_13SM90_TMA_LOADENS12_INS13_ILi2ELi4ELi3EEES16_NST_INS5_IJS17_S1M_EEENS5_IJS1M_SC_EEEEEEENS4_39AutoVectorizingCopyWithAssumedAlignmentILi128EEENS4_14SM90_TMA_STOREES26_S28_S28_EEEvvEEEEvNT_6ParamsE)
        /*0cdc*/ 	.short	0x0380
        /*0cde*/ 	.short	0x0800


	//----- nvinfo : EIATTR_SW_WAR
	.align		4
.L_55:
        /*0ce0*/ 	.byte	0x04, 0x36
        /*0ce2*/ 	.short	(.L_57 - .L_56)
.L_56:
        /*0ce4*/ 	.word	0x00000008
.L_57:


//--------------------- .nv.callgraph             --------------------------
	.section	.nv.callgraph,"",@"SHT_CUDA_CALLGRAPH"
	.align	4
	.sectionentsize	8
	.align		4
        /*0000*/ 	.word	0x00000000
	.align		4
        /*0004*/ 	.word	0xffffffff
	.align		4
        /*0008*/ 	.word	index@(_ZN7cutlass13device_kernelINS_4gemm6kernel13GemmUniversalIN4cute5tupleIJiiiiEEENS1_10collective13CollectiveMmaINS1_35MainloopSm100TmaUmmaWarpSpecializedILi3ELi2ELi4ENS5_IJNS4_1CILi2EEENSA_ILi1EEESC_EEEEENS5_IJNSA_ILi128EEENSA_ILi256EEENSA_ILi32EEEEEENS_10tfloat32_tENS5_IJlSC_lEEESJ_SK_NS4_8TiledMMAINS4_8MMA_AtomIJNS4_23SM100_MMA_TF32_2x1SM_SSISJ_SJ_fLi128ELi256ELNS4_4UMMA5MajorE0ELSP_0ELNSO_7ScaleInE0ELSQ_0EEEEEENS4_6LayoutINS5_IJSC_SC_SC_EEENS5_IJNSA_ILi0EEESV_SV_EEEEENS5_IJNS4_10UnderscoreESY_SY_EEEEENS4_18SM100_TMA_2SM_LOADENS4_14ComposedLayoutINS4_7SwizzleILi3ELi4ELi3EEENS4_18smem_ptr_flag_bitsILi32EEENST_INS5_IJNSA_ILi8EEESH_EEENS5_IJSH_SC_EEEEEEEvNS4_8identityES11_S1B_vS1C_EENS_8epilogue10collective18CollectiveEpilogueINS1E_23Sm100TmaWarpSpecializedILi4ELi2ELi16ELb1ELb0EEEJNS5_IJNSA_ILi64EEESG_SH_EEENS5_IJNST_IS1J_SC_EENST_INS5_IJNSA_ILi16EEESB_EEENS5_IJSC_SF_EEEEEEEESJ_SK_SJ_SK_NS1E_6fusion15FusionCallbacksIS1I_NS1R_17LinearCombinationISJ_fSJ_fLNS_15FloatRoundStyleE2EEES1K_S1Q_JEEENS4_5SM1004TMEM4LOAD26SM100_TMEM_LOAD_32dp32b16xENS4_13SM90_TMA_LOADENS12_INS13_ILi2ELi4ELi3EEES16_NST_INS5_IJS17_S1M_EEENS5_IJS1M_SC_EEEEEEENS4_39AutoVectorizingCopyWithAssumedAlignmentILi128EEENS4_14SM90_TMA_STOREES26_S28_S28_EEEvvEEEEvNT_6ParamsE)
	.align		4
        /*000c*/ 	.word	index@(__assertfail)
	.align		4
        /*0010*/ 	.word	0x00000000
	.align		4
        /*0014*/ 	.word	0xfffffffe
	.align		4
        /*0018*/ 	.word	0x00000000
	.align		4
        /*001c*/ 	.word	0xfffffffd
	.align		4
        /*0020*/ 	.word	0x00000000
	.align		4
        /*0024*/ 	.word	0xfffffffc


//--------------------- .nv.constant4             --------------------------
	.section	.nv.constant4,"a",@progbits
	.align	8
	.align		8
.nv.constant4:
        /*0000*/ 	.dword	__assertfail
	.align		8
        /*0008*/ 	.dword	__unnamed_1
	.align		8
        /*0010*/ 	.dword	__unnamed_2
	.align		8
        /*0018*/ 	.dword	_ZN40_INTERNAL_b5a5497e_4_k_cu_591db446_103164cuda3std3__45__cpo5beginE
	.align		8
        /*0020*/ 	.dword	_ZN40_INTERNAL_b5a5497e_4_k_cu_591db446_103164cuda3std3__45__cpo3endE
	.align		8
        /*0028*/ 	.dword	_ZN40_INTERNAL_b5a5497e_4_k_cu_591db446_103164cuda3std3__45__cpo6cbeginE
	.align		8
        /*0030*/ 	.dword	_ZN40_INTERNAL_b5a5497e_4_k_cu_591db446_103164cuda3std3__45__cpo4cendE
	.align		8
        /*0038*/ 	.dword	_ZN40_INTERNAL_b5a5497e_4_k_cu_591db446_103164cuda3std3__442_GLOBAL__N__b5a5497e_4_k_cu_591db446_103166ignoreE
	.align		8
        /*0040*/ 	.dword	_ZN40_INTERNAL_b5a5497e_4_k_cu_591db446_103164cuda3std3__419piecewise_constructE
	.align		8
        /*0048*/ 	.dword	_ZN40_INTERNAL_b5a5497e_4_k_cu_591db446_103164cuda3std3__48in_placeE
	.align		8
        /*0050*/ 	.dword	_ZN40_INTERNAL_b5a5497e_4_k_cu_591db446_103164cuda3std6ranges3__45__cpo4swapE
	.align		8
        /*0058*/ 	.dword	_ZN40_INTERNAL_b5a5497e_4_k_cu_591db446_103164cuda3std6ranges3__45__cpo9iter_moveE
	.align		8
        /*0060*/ 	.dword	_ZN40_INTERNAL_b5a5497e_4_k_cu_591db446_103164cute7productE
	.align		8
        /*0068*/ 	.dword	_ZN40_INTERNAL_b5a5497e_4_k_cu_591db446_103164cute1_E
	.align		8
        /*0070*/ 	.dword	$str$25
	.align		8
        /*0078*/ 	.dword	$str$26
	.align		8
        /*0080*/ 	.dword	$str$27
	.align		8
        /*0088*/ 	.dword	$str$28


//--------------------- .text._ZN7cutlass13device_kernelINS_4gemm6kernel13GemmUniversalIN4cute5tupleIJiiiiEEENS1_10collective13CollectiveMmaINS1_35MainloopSm100TmaUmmaWarpSpecializedILi3ELi2ELi4ENS5_IJNS4_1CILi2EEENSA_ILi1EEESC_EEEEENS5_IJNSA_ILi128EEENSA_ILi256EEENSA_ILi32EEEEEENS_10tfloat32_tENS5_IJlSC_lEEESJ_SK_NS4_8TiledMMAINS4_8MMA_AtomIJNS4_23SM100_MMA_TF32_2x1SM_SSISJ_SJ_fLi128ELi256ELNS4_4UMMA5MajorE0ELSP_0ELNSO_7ScaleInE0ELSQ_0EEEEEENS4_6LayoutINS5_IJSC_SC_SC_EEENS5_IJNSA_ILi0EEESV_SV_EEEEENS5_IJNS4_10UnderscoreESY_SY_EEEEENS4_18SM100_TMA_2SM_LOADENS4_14ComposedLayoutINS4_7SwizzleILi3ELi4ELi3EEENS4_18smem_ptr_flag_bitsILi32EEENST_INS5_IJNSA_ILi8EEESH_EEENS5_IJSH_SC_EEEEEEEvNS4_8identityES11_S1B_vS1C_EENS_8epilogue10collective18CollectiveEpilogueINS1E_23Sm100TmaWarpSpecializedILi4ELi2ELi16ELb1ELb0EEEJNS5_IJNSA_ILi64EEESG_SH_EEENS5_IJNST_IS1J_SC_EENST_INS5_IJNSA_ILi16EEESB_EEENS5_IJSC_SF_EEEEEEEESJ_SK_SJ_SK_NS1E_6fusion15FusionCallbacksIS1I_NS1R_17LinearCombinationISJ_fSJ_fLNS_15FloatRoundStyleE2EEES1K_S1Q_JEEENS4_5SM1004TMEM4LOAD26SM100_TMEM_LOAD_32dp32b16xENS4_13SM90_TMA_LOADENS12_INS13_ILi2ELi4ELi3EEES16_NST_INS5_IJS17_S1M_EEENS5_IJS1M_SC_EEEEEEENS4_39AutoVectorizingCopyWithAssumedAlignmentILi128EEENS4_14SM90_TMA_STOREES26_S28_S28_EEEvvEEEEvNT_6ParamsE --------------------------
	.section	.text._ZN7cutlass13device_kernelINS_4gemm6kernel13GemmUniversalIN4cute5tupleIJiiiiEEENS1_10collective13CollectiveMmaINS1_35MainloopSm100TmaUmmaWarpSpecializedILi3ELi2ELi4ENS5_IJNS4_1CILi2EEENSA_ILi1EEESC_EEEEENS5_IJNSA_ILi128EEENSA_ILi256EEENSA_ILi32EEEEEENS_10tfloat32_tENS5_IJlSC_lEEESJ_SK_NS4_8TiledMMAINS4_8MMA_AtomIJNS4_23SM100_MMA_TF32_2x1SM_SSISJ_SJ_fLi128ELi256ELNS4_4UMMA5MajorE0ELSP_0ELNSO_7ScaleInE0ELSQ_0EEEEEENS4_6LayoutINS5_IJSC_SC_SC_EEENS5_IJNSA_ILi0EEESV_SV_EEEEENS5_IJNS4_10UnderscoreESY_SY_EEEEENS4_18SM100_TMA_2SM_LOADENS4_14ComposedLayoutINS4_7SwizzleILi3ELi4ELi3EEENS4_18smem_ptr_flag_bitsILi32EEENST_INS5_IJNSA_ILi8EEESH_EEENS5_IJSH_SC_EEEEEEEvNS4_8identityES11_S1B_vS1C_EENS_8epilogue10collective18CollectiveEpilogueINS1E_23Sm100TmaWarpSpecializedILi4ELi2ELi16ELb1ELb0EEEJNS5_IJNSA_ILi64EEESG_SH_EEENS5_IJNST_IS1J_SC_EENST_INS5_IJNSA_ILi16EEESB_EEENS5_IJSC_SF_EEEEEEEESJ_SK_SJ_SK_NS1E_6fusion15FusionCallbacksIS1I_NS1R_17LinearCombinationISJ_fSJ_fLNS_15FloatRoundStyleE2EEES1K_S1Q_JEEENS4_5SM1004TMEM4LOAD26SM100_TMEM_LOAD_32dp32b16xENS4_13SM90_TMA_LOADENS12_INS13_ILi2ELi4ELi3EEES16_NST_INS5_IJS17_S1M_EEENS5_IJS1M_SC_EEEEEEENS4_39AutoVectorizingCopyWithAssumedAlignmentILi128EEENS4_14SM90_TMA_STOREES26_S28_S28_EEEvvEEEEvNT_6ParamsE,"ax",@progbits
	.align	128
.text._ZN7cutlass13device_kernelINS_4gemm6kernel13GemmUniversalIN4cute5tupleIJiiiiEEENS1_10collective13CollectiveMmaINS1_35MainloopSm100TmaUmmaWarpSpecializedILi3ELi2ELi4ENS5_IJNS4_1CILi2EEENSA_ILi1EEESC_EEEEENS5_IJNSA_ILi128EEENSA_ILi256EEENSA_ILi32EEEEEENS_10tfloat32_tENS5_IJlSC_lEEESJ_SK_NS4_8TiledMMAINS4_8MMA_AtomIJNS4_23SM100_MMA_TF32_2x1SM_SSISJ_SJ_fLi128ELi256ELNS4_4UMMA5MajorE0ELSP_0ELNSO_7ScaleInE0ELSQ_0EEEEEENS4_6LayoutINS5_IJSC_SC_SC_EEENS5_IJNSA_ILi0EEESV_SV_EEEEENS5_IJNS4_10UnderscoreESY_SY_EEEEENS4_18SM100_TMA_2SM_LOADENS4_14ComposedLayoutINS4_7SwizzleILi3ELi4ELi3EEENS4_18smem_ptr_flag_bitsILi32EEENST_INS5_IJNSA_ILi8EEESH_EEENS5_IJSH_SC_EEEEEEEvNS4_8identityES11_S1B_vS1C_EENS_8epilogue10collective18CollectiveEpilogueINS1E_23Sm100TmaWarpSpecializedILi4ELi2ELi16ELb1ELb0EEEJNS5_IJNSA_ILi64EEESG_SH_EEENS5_IJNST_IS1J_SC_EENST_INS5_IJNSA_ILi16EEESB_EEENS5_IJSC_SF_EEEEEEEESJ_SK_SJ_SK_NS1E_6fusion15FusionCallbacksIS1I_NS1R_17LinearCombinationISJ_fSJ_fLNS_15FloatRoundStyleE2EEES1K_S1Q_JEEENS4_5SM1004TMEM4LOAD26SM100_TMEM_LOAD_32dp32b16xENS4_13SM90_TMA_LOADENS12_INS13_ILi2ELi4ELi3EEES16_NST_INS5_IJS17_S1M_EEENS5_IJS1M_SC_EEEEEEENS4_39AutoVectorizingCopyWithAssumedAlignmentILi128EEENS4_14SM90_TMA_STOREES26_S28_S28_EEEvvEEEEvNT_6ParamsE:
        .type           _ZN7cutlass13device_kernelINS_4gemm6kernel13GemmUniversalIN4cute5tupleIJiiiiEEENS1_10collective13CollectiveMmaINS1_35MainloopSm100TmaUmmaWarpSpecializedILi3ELi2ELi4ENS5_IJNS4_1CILi2EEENSA_ILi1EEESC_EEEEENS5_IJNSA_ILi128EEENSA_ILi256EEENSA_ILi32EEEEEENS_10tfloat32_tENS5_IJlSC_lEEESJ_SK_NS4_8TiledMMAINS4_8MMA_AtomIJNS4_23SM100_MMA_TF32_2x1SM_SSISJ_SJ_fLi128ELi256ELNS4_4UMMA5MajorE0ELSP_0ELNSO_7ScaleInE0ELSQ_0EEEEEENS4_6LayoutINS5_IJSC_SC_SC_EEENS5_IJNSA_ILi0EEESV_SV_EEEEENS5_IJNS4_10UnderscoreESY_SY_EEEEENS4_18SM100_TMA_2SM_LOADENS4_14ComposedLayoutINS4_7SwizzleILi3ELi4ELi3EEENS4_18smem_ptr_flag_bitsILi32EEENST_INS5_IJNSA_ILi8EEESH_EEENS5_IJSH_SC_EEEEEEEvNS4_8identityES11_S1B_vS1C_EENS_8epilogue10collective18CollectiveEpilogueINS1E_23Sm100TmaWarpSpecializedILi4ELi2ELi16ELb1ELb0EEEJNS5_IJNSA_ILi64EEESG_SH_EEENS5_IJNST_IS1J_SC_EENST_INS5_IJNSA_ILi16EEESB_EEENS5_IJSC_SF_EEEEEEEESJ_SK_SJ_SK_NS1E_6fusion15FusionCallbacksIS1I_NS1R_17LinearCombinationISJ_fSJ_fLNS_15FloatRoundStyleE2EEES1K_S1Q_JEEENS4_5SM1004TMEM4LOAD26SM100_TMEM_LOAD_32dp32b16xENS4_13SM90_TMA_LOADENS12_INS13_ILi2ELi4ELi3EEES16_NST_INS5_IJS17_S1M_EEENS5_IJS1M_SC_EEEEEEENS4_39AutoVectorizingCopyWithAssumedAlignmentILi128EEENS4_14SM90_TMA_STOREES26_S28_S28_EEEvvEEEEvNT_6ParamsE,@function
        .size           _ZN7cutlass13device_kernelINS_4gemm6kernel13GemmUniversalIN4cute5tupleIJiiiiEEENS1_10collective13CollectiveMmaINS1_35MainloopSm100TmaUmmaWarpSpecializedILi3ELi2ELi4ENS5_IJNS4_1CILi2EEENSA_ILi1EEESC_EEEEENS5_IJNSA_ILi128EEENSA_ILi256EEENSA_ILi32EEEEEENS_10tfloat32_tENS5_IJlSC_lEEESJ_SK_NS4_8TiledMMAINS4_8MMA_AtomIJNS4_23SM100_MMA_TF32_2x1SM_SSISJ_SJ_fLi128ELi256ELNS4_4UMMA5MajorE0ELSP_0ELNSO_7ScaleInE0ELSQ_0EEEEEENS4_6LayoutINS5_IJSC_SC_SC_EEENS5_IJNSA_ILi0EEESV_SV_EEEEENS5_IJNS4_10UnderscoreESY_SY_EEEEENS4_18SM100_TMA_2SM_LOADENS4_14ComposedLayoutINS4_7SwizzleILi3ELi4ELi3EEENS4_18smem_ptr_flag_bitsILi32EEENST_INS5_IJNSA_ILi8EEESH_EEENS5_IJSH_SC_EEEEEEEvNS4_8identityES11_S1B_vS1C_EENS_8epilogue10collective18CollectiveEpilogueINS1E_23Sm100TmaWarpSpecializedILi4ELi2ELi16ELb1ELb0EEEJNS5_IJNSA_ILi64EEESG_SH_EEENS5_IJNST_IS1J_SC_EENST_INS5_IJNSA_ILi16EEESB_EEENS5_IJSC_SF_EEEEEEEESJ_SK_SJ_SK_NS1E_6fusion15FusionCallbacksIS1I_NS1R_17LinearCombinationISJ_fSJ_fLNS_15FloatRoundStyleE2EEES1K_S1Q_JEEENS4_5SM1004TMEM4LOAD26SM100_TMEM_LOAD_32dp32b16xENS4_13SM90_TMA_LOADENS12_INS13_ILi2ELi4ELi3EEES16_NST_INS5_IJS17_S1M_EEENS5_IJS1M_SC_EEEEEEENS4_39AutoVectorizingCopyWithAssumedAlignmentILi128EEENS4_14SM90_TMA_STOREES26_S28_S28_EEEvvEEEEvNT_6ParamsE,(.L_x_238 - _ZN7cutlass13device_kernelINS_4gemm6kernel13GemmUniversalIN4cute5tupleIJiiiiEEENS1_10collective13CollectiveMmaINS1_35MainloopSm100TmaUmmaWarpSpecializedILi3ELi2ELi4ENS5_IJNS4_1CILi2EEENSA_ILi1EEESC_EEEEENS5_IJNSA_ILi128EEENSA_ILi256EEENSA_ILi32EEEEEENS_10tfloat32_tENS5_IJlSC_lEEESJ_SK_NS4_8TiledMMAINS4_8MMA_AtomIJNS4_23SM100_MMA_TF32_2x1SM_SSISJ_SJ_fLi128ELi256ELNS4_4UMMA5MajorE0ELSP_0ELNSO_7ScaleInE0ELSQ_0EEEEEENS4_6LayoutINS5_IJSC_SC_SC_EEENS5_IJNSA_ILi0EEESV_SV_EEEEENS5_IJNS4_10UnderscoreESY_SY_EEEEENS4_18SM100_TMA_2SM_LOADENS4_14ComposedLayoutINS4_7SwizzleILi3ELi4ELi3EEENS4_18smem_ptr_flag_bitsILi32EEENST_INS5_IJNSA_ILi8EEESH_EEENS5_IJSH_SC_EEEEEEEvNS4_8identityES11_S1B_vS1C_EENS_8epilogue10collective18CollectiveEpilogueINS1E_23Sm100TmaWarpSpecializedILi4ELi2ELi16ELb1ELb0EEEJNS5_IJNSA_ILi64EEESG_SH_EEENS5_IJNST_IS1J_SC_EENST_INS5_IJNSA_ILi16EEESB_EEENS5_IJSC_SF_EEEEEEEESJ_SK_SJ_SK_NS1E_6fusion15FusionCallbacksIS1I_NS1R_17LinearCombinationISJ_fSJ_fLNS_15FloatRoundStyleE2EEES1K_S1Q_JEEENS4_5SM1004TMEM4LOAD26SM100_TMEM_LOAD_32dp32b16xENS4_13SM90_TMA_LOADENS12_INS13_ILi2ELi4ELi3EEES16_NST_INS5_IJS17_S1M_EEENS5_IJS1M_SC_EEEEEEENS4_39AutoVectorizingCopyWithAssumedAlignmentILi128EEENS4_14SM90_TMA_STOREES26_S28_S28_EEEvvEEEEvNT_6ParamsE)
        .other          _ZN7cutlass13device_kernelINS_4gemm6kernel13GemmUniversalIN4cute5tupleIJiiiiEEENS1_10collective13CollectiveMmaINS1_35MainloopSm100TmaUmmaWarpSpecializedILi3ELi2ELi4ENS5_IJNS4_1CILi2EEENSA_ILi1EEESC_EEEEENS5_IJNSA_ILi128EEENSA_ILi256EEENSA_ILi32EEEEEENS_10tfloat32_tENS5_IJlSC_lEEESJ_SK_NS4_8TiledMMAINS4_8MMA_AtomIJNS4_23SM100_MMA_TF32_2x1SM_SSISJ_SJ_fLi128ELi256ELNS4_4UMMA5MajorE0ELSP_0ELNSO_7ScaleInE0ELSQ_0EEEEEENS4_6LayoutINS5_IJSC_SC_SC_EEENS5_IJNSA_ILi0EEESV_SV_EEEEENS5_IJNS4_10UnderscoreESY_SY_EEEEENS4_18SM100_TMA_2SM_LOADENS4_14ComposedLayoutINS4_7SwizzleILi3ELi4ELi3EEENS4_18smem_ptr_flag_bitsILi32EEENST_INS5_IJNSA_ILi8EEESH_EEENS5_IJSH_SC_EEEEEEEvNS4_8identityES11_S1B_vS1C_EENS_8epilogue10collective18CollectiveEpilogueINS1E_23Sm100TmaWarpSpecializedILi4ELi2ELi16ELb1ELb0EEEJNS5_IJNSA_ILi64EEESG_SH_EEENS5_IJNST_IS1J_SC_EENST_INS5_IJNSA_ILi16EEESB_EEENS5_IJSC_SF_EEEEEEEESJ_SK_SJ_SK_NS1E_6fusion15FusionCallbacksIS1I_NS1R_17LinearCombinationISJ_fSJ_fLNS_15FloatRoundStyleE2EEES1K_S1Q_JEEENS4_5SM1004TMEM4LOAD26SM100_TMEM_LOAD_32dp32b16xENS4_13SM90_TMA_LOADENS12_INS13_ILi2ELi4ELi3EEES16_NST_INS5_IJS17_S1M_EEENS5_IJS1M_SC_EEEEEEENS4_39AutoVectorizingCopyWithAssumedAlignmentILi128EEENS4_14SM90_TMA_STOREES26_S28_S28_EEEvvEEEEvNT_6ParamsE,@"STO_CUDA_ENTRY STV_DEFAULT"
_ZN7cutlass13device_kernelINS_4gemm6kernel13GemmUniversalIN4cute5tupleIJiiiiEEENS1_10collective13CollectiveMmaINS1_35MainloopSm100TmaUmmaWarpSpecializedILi3ELi2ELi4ENS5_IJNS4_1CILi2EEENSA_ILi1EEESC_EEEEENS5_IJNSA_ILi128EEENSA_ILi256EEENSA_ILi32EEEEEENS_10tfloat32_tENS5_IJlSC_lEEESJ_SK_NS4_8TiledMMAINS4_8MMA_AtomIJNS4_23SM100_MMA_TF32_2x1SM_SSISJ_SJ_fLi128ELi256ELNS4_4UMMA5MajorE0ELSP_0ELNSO_7ScaleInE0ELSQ_0EEEEEENS4_6LayoutINS5_IJSC_SC_SC_EEENS5_IJNSA_ILi0EEESV_SV_EEEEENS5_IJNS4_10UnderscoreESY_SY_EEEEENS4_18SM100_TMA_2SM_LOADENS4_14ComposedLayoutINS4_7SwizzleILi3ELi4ELi3EEENS4_18smem_ptr_flag_bitsILi32EEENST_INS5_IJNSA_ILi8EEESH_EEENS5_IJSH_SC_EEEEEEEvNS4_8identityES11_S1B_vS1C_EENS_8epilogue10collective18CollectiveEpilogueINS1E_23Sm100TmaWarpSpecializedILi4ELi2ELi16ELb1ELb0EEEJNS5_IJNSA_ILi64EEESG_SH_EEENS5_IJNST_IS1J_SC_EENST_INS5_IJNSA_ILi16EEESB_EEENS5_IJSC_SF_EEEEEEEESJ_SK_SJ_SK_NS1E_6fusion15FusionCallbacksIS1I_NS1R_17LinearCombinationISJ_fSJ_fLNS_15FloatRoundStyleE2EEES1K_S1Q_JEEENS4_5SM1004TMEM4LOAD26SM100_TMEM_LOAD_32dp32b16xENS4_13SM90_TMA_LOADENS12_INS13_ILi2ELi4ELi3EEES16_NST_INS5_IJS17_S1M_EEENS5_IJS1M_SC_EEEEEEENS4_39AutoVectorizingCopyWithAssumedAlignmentILi128EEENS4_14SM90_TMA_STOREES26_S28_S28_EEEvvEEEEvNT_6ParamsE:
[----:B------:R-:W1:Y:S01]  /*0000*/  LDC R1, c[0x0][0x37c] ;  /* 0x0000df00ff017b82 */ /* 0x000e620000000800 */
[----:B------:R-:W2:Y:S01]  /*0010*/  S2R R80, SR_TID.X ;  /* 0x0000000000507919 */ /* 0x000ea20000002100 */
[----:B------:R-:W3:Y:S06]  /*0020*/  LDCU.64 UR6, c[0x0][0x890] ;  /* 0x00011200ff0677ac */ /* 0x000eec0008000a00 */
[----:B------:R-:W4:Y:S01]  /*0030*/  S2UR UR37, SR_CgaCtaId ;  /* 0x00000000002579c3 */ /* 0x000f220000008800 */
[----:B------:R-:W-:Y:S02]  /*0040*/  PRMT R67, RZ, 0x7610, R67 ;  /* 0x00007610ff437816 */ /* 0x000fe40000000043 */
[----:B------:R-:W-:Y:S01]  /*0050*/  ELECT P1, URZ, PT ;  /* 0x0000000000ff782f */ /* 0x000fe20003820000 */
[----:B------:R-:W1:Y:S01]  /*0060*/  LDCU.64 UR38, c[0x0][0x358] ;  /* 0x00006b00ff2677ac */ /* 0x000e620008000a00 */
[----:B---3--:R-:W-:-:S04]  /*0070*/  UISETP.NE.U32.AND UP0, UPT, UR6, URZ, UPT ;  /* 0x000000ff0600728c */ /* 0x008fc8000bf05070 */
[----:B------:R-:W-:Y:S02]  /*0080*/  UISETP.NE.AND.EX UP0, UPT, UR7, URZ, UPT, UP0 ;  /* 0x000000ff0700728c */ /* 0x000fe4000bf05300 */
[----:B----4-:R-:W-:Y:S02]  /*0090*/  ULOP3.LUT UR5, UR37, 0x1, URZ, 0xc0, !UPT ;  /* 0x0000000125057892 */ /* 0x010fe4000f8ec0ff */
[----:B------:R-:W-:Y:S01]  /*00a0*/  ULOP3.LUT UR4, UR37, 0x1, URZ, 0x3c, !UPT ;  /* 0x0000000125047892 */ /* 0x000fe2000f8e3cff */
[----:B--2---:R-:W-:-:S05]  /*00b0*/  SHF.R.U32.HI R72, RZ, 0x5, R80 ;  /* 0x00000005ff487819 */ /* 0x004fca0000011650 */
[----:B------:R-:W2:Y:S02]  /*00c0*/  SHFL.IDX PT, R0, R72, RZ, 0x1f ;  /* 0x00001fff48007589 */ /* 0x000ea400000e0000 */
[----:B--2---:R-:W-:Y:S01]  /*00d0*/  R2UR UR10, R0 ;  /* 0x00000000000a72ca */ /* 0x004fe200000e0000 */
[----:B-1----:R-:W-:-:S14]  /*00e0*/  BRA.U UP0, `(.L_x_0) ;  /* 0x00000001002c7547 */ /* 0x002fdc000b800000 */
[----:B------:R-:W1:Y:S02]  /*00f0*/  LDCU.64 UR8, c[0x0][0x888] ;  /* 0x00011100ff0877ac */ /* 0x000e640008000a00 */
[----:B-1----:R-:W-:-:S04]  /*0100*/  UISETP.NE.U32.AND UP0, UPT, UR8, URZ, UPT ;  /* 0x000000ff0800728c */ /* 0x002fc8000bf05070 */
[----:B------:R-:W-:-:S09]  /*0110*/  UISETP.NE.AND.EX UP0, UPT, UR9, URZ, UPT, UP0 ;  /* 0x000000ff0900728c */ /* 0x000fd2000bf05300 */
[----:B------:R-:W-:Y:S05]  /*0120*/  BRA.U !UP0, `(.L_x_1) ;  /* 0x0000000108107547 */ /* 0x000fea000b800000 */
[----:B------:R-:W1:Y:S02]  /*0130*/  LDC.64 R2, c[0x0][0x888] ;  /* 0x00022200ff027b82 */ /* 0x000e640000000a00 */
[----:B-1----:R1:W5:Y:S01]  /*0140*/  LDG.E R35, desc[UR38][R2.64] ;  /* 0x0000002602237981 */ /* 0x002362000c1e1900 */
[----:B------:R-:W-:Y:S01]  /*0150*/  HFMA2 R67, -RZ, RZ, 0, 5.9604644775390625e-08 ;  /* 0x00000001ff437431 */ /* 0x000fe200000001ff */
[----:B------:R-:W-:Y:S05]  /*0160*/  BRA `(.L_x_0) ;  /* 0x00000000000c7947 */ /* 0x000fea0003800000 */
.L_x_1:
[----:B------:R-:W1:Y:S01]  /*0170*/  LDCU UR8, c[0x0][0x880] ;  /* 0x00011000ff0877ac */ /* 0x000e620008000800 */
[----:B------:R-:W-:Y:S01]  /*0180*/  HFMA2 R67, -RZ, RZ, 0, 5.9604644775390625e-08 ;  /* 0x00000001ff437431 */ /* 0x000fe200000001ff */
[----:B-1----:R-:W-:-:S07]  /*0190*/  MOV R35, UR8 ;  /* 0x0000000800237c02 */ /* 0x002fce0008000f00 */
.L_x_0:
[----:B------:R-:W2:Y:S02]  /*01a0*/  LDCU.64 UR8, c[0x0][0x8b0] ;  /* 0x00011600ff0877ac */ /* 0x000ea40008000a00 */
[----:B--2---:R-:W-:-:S04]  /*01b0*/  UISETP.NE.U32.AND UP0, UPT, UR8, URZ, UPT ;  /* 0x000000ff0800728c */ /* 0x004fc8000bf05070 */
[----:B------:R-:W-:-:S09]  /*01c0*/  UISETP.NE.AND.EX UP0, UPT, UR9, URZ, UPT, UP0 ;  /* 0x000000ff0900728c */ /* 0x000fd2000bf05300 */
[----:B------:R-:W-:Y:S05]  /*01d0*/  BRA.U UP0, `(.L_x_2) ;  /* 0x0000000100247547 */ /* 0x000fea000b800000 */
[----:B------:R-:W2:Y:S02]  /*01e0*/  LDCU.64 UR8, c[0x0][0x8a8] ;  /* 0x00011500ff0877ac */ /* 0x000ea40008000a00 */
[----:B--2---:R-:W-:-:S04]  /*01f0*/  UISETP.NE.U32.AND UP0, UPT, UR8, URZ, UPT ;  /* 0x000000ff0800728c */ /* 0x004fc8000bf05070 */
[----:B------:R-:W-:-:S09]  /*0200*/  UISETP.NE.AND.EX UP0, UPT, UR9, URZ, UPT, UP0 ;  /* 0x000000ff0900728c */ /* 0x000fd2000bf05300 */
[----:B------:R-:W-:Y:S05]  /*0210*/  BRA.U !UP0, `(.L_x_3) ;  /* 0x00000001080c7547 */ /* 0x000fea000b800000 */
[----:B------:R-:W2:Y:S02]  /*0220*/  LDC.64 R32, c[0x0][0x8a8] ;  /* 0x00022a00ff207b82 */ /* 0x000ea40000000a00 */
[----:B--2---:R2:W5:Y:S01]  /*0230*/  LDG.E R32, desc[UR38][R32.64] ;  /* 0x0000002620207981 */ /* 0x004562000c1e1900 */
[----:B------:R-:W-:Y:S05]  /*0240*/  BRA `(.L_x_2) ;  /* 0x0000000000087947 */ /* 0x000fea0003800000 */
.L_x_3:
[----:B------:R-:W2:Y:S02]  /*0250*/  LDCU UR8, c[0x0][0x8a0] ;  /* 0x00011400ff0877ac */ /* 0x000ea40008000800 */
[----:B--2---:R-:W-:Y:S02]  /*0260*/  MOV R32, UR8 ;  /* 0x0000000800207c02 */ /* 0x004fe40008000f00 */
.L_x_2:
[----:B------:R-:W-:Y:S01]  /*0270*/  IMAD.U32 R0, RZ, RZ, UR10 ;  /* 0x0000000aff007e24 */ /* 0x000fe2000f8e00ff */
[----:B------:R-:W-:Y:S04]  /*0280*/  BSSY.RECONVERGENT B0, `(.L_x_4) ;  /* 0x000000c000007945 */ /* 0x000fe80003800200 */
[C---:B------:R-:W-:Y:S02]  /*0290*/  ISETP.NE.OR P2, PT, R0.reuse, 0x1, !P1 ;  /* 0x000000010000780c */ /* 0x040fe40004f45670 */
[----:B------:R-:W-:-:S11]  /*02a0*/  ISETP.NE.OR P0, PT, R0, 0x3, !P1 ;  /* 0x000000030000780c */ /* 0x000fd60004f05670 */
[----:B------:R-:W-:Y:S05]  /*02b0*/  @P2 BRA `(.L_x_5) ;  /* 0x0000000000202947 */ /* 0x000fea0003800000 */
[----:B------:R-:W3:Y:S02]  /*02c0*/  LDCU.64 UR8, c[0x0][0x348] ;  /* 0x00006900ff0877ac */ /* 0x000ee40008000a00 */
[----:B---3--:R-:W-:Y:S02]  /*02d0*/  UIADD3 UR12, UP1, UPT, UR8, 0x80, URZ ;  /* 0x00000080080c7890 */ /* 0x008fe4000ff3e0ff */
[----:B------:R-:W-:Y:S02]  /*02e0*/  UIADD3 UR8, UP0, UPT, UR8, 0x180, URZ ;  /* 0x0000018008087890 */ /* 0x000fe4000ff1e0ff */
[----:B------:R-:W-:Y:S02]  /*02f0*/  UIADD3.X UR13, UPT, UPT, URZ, UR9, URZ, UP1, !UPT ;  /* 0x00000009ff0d7290 */ /* 0x000fe40008ffe4ff */
[----:B------:R-:W-:-:S07]  /*0300*/  UIADD3.X UR9, UPT, UPT, URZ, UR9, URZ, UP0, !UPT ;  /* 0x00000009ff097290 */ /* 0x000fce00087fe4ff */
[----:B------:R3:W-:Y:S02]  /*0310*/  UTMACCTL.PF [UR12] ;  /* 0x000000000c0079b9 */ /* 0x0007e40008040000 */
[----:B------:R3:W-:Y:S02]  /*0320*/  UTMACCTL.PF [UR8] ;  /* 0x00000000080079b9 */ /* 0x0007e40008040000 */
[----:B---3--:R-:W-:Y:S01]  /*0330*/  NOP ;  /* 0x0000000000007918 */ /* 0x008fe20000000000 */
.L_x_5:
[----:B------:R-:W-:Y:S05]  /*0340*/  BSYNC.RECONVERGENT B0 ;  /* 0x0000000000007941 */ /* 0x000fea0003800200 */
.L_x_4:
[----:B------:R-:W-:Y:S04]  /*0350*/  BSSY.RECONVERGENT B0, `(.L_x_6) ;  /* 0x000000a000007945 */ /* 0x000fe80003800200 */
        /* <DEDUP_REMOVED lines=9> */
.L_x_7:
[----:B------:R-:W-:Y:S05]  /*03f0*/  BSYNC.RECONVERGENT B0 ;  /* 0x0000000000007941 */ /* 0x000fea0003800200 */
.L_x_6:
[----:B------:R-:W3:Y:S01]  /*0400*/  LDCU.64 UR8, c[0x0][0x888] ;  /* 0x00011100ff0877ac */ /* 0x000ee20008000a00 */
[----:B------:R-:W-:Y:S02]  /*0410*/  UISETP.EQ.U32.AND UP1, UPT, UR6, URZ, UPT ;  /* 0x000000ff0600728c */ /* 0x000fe4000bf22070 */
[----:B------:R-:W-:Y:S02]  /*0420*/  UPLOP3.LUT UP5, UPT, UPT, UPT, UPT, 0x80, 0x8 ;  /* 0x000000000008789c */ /* 0x000fe40003faf070 */
[----:B---3--:R-:W-:-:S04]  /*0430*/  UISETP.NE.U32.AND UP0, UPT, UR8, URZ, UPT ;  /* 0x000000ff0800728c */ /* 0x008fc8000bf05070 */
[----:B------:R-:W-:-:S04]  /*0440*/  UISETP.NE.AND.EX UP0, UPT, UR9, URZ, UPT, UP0 ;  /* 0x000000ff0900728c */ /* 0x000fc8000bf05300 */
[----:B------:R-:W-:-:S04]  /*0450*/  UISETP.EQ.OR.EX UP2, UPT, UR7, URZ, !UP0, UP1 ;  /* 0x000000ff0700728c */ /* 0x000fc8000c742710 */
[----:B------:R-:W-:-:S05]  /*0460*/  UP2UR UR48, UPR, URZ, 0x4 ;  /* 0x00000004ff307883 */ /* 0x000fca0008000000 */
[----:B------:R-:W-:Y:S07]  /*0470*/  BRA.U !UP2, `(.L_x_8) ;  /* 0x000000010a207547 */ /* 0x000fee000b800000 */
[----:B------:R-:W-:Y:S01]  /*0480*/  UISETP.NE.U32.AND UP2, UPT, UR6, URZ, UPT ;  /* 0x000000ff0600728c */ /* 0x000fe2000bf45070 */
[----:B-----5:R-:W-:Y:S01]  /*0490*/  FSETP.NEU.AND P0, PT, R35, RZ, PT ;  /* 0x000000ff2300720b */ /* 0x020fe20003f0d000 */
[----:B------:R-:W-:Y:S02]  /*04a0*/  USEL UR6, URZ, 0xffffffff, UP0 ;  /* 0xffffffffff067887 */ /* 0x000fe40008000000 */
[----:B------:R-:W-:-:S10]  /*04b0*/  UISETP.NE.AND.EX UP2, UPT, UR7, URZ, UPT, UP2 ;  /* 0x000000ff0700728c */ /* 0x000fd4000bf45320 */
[----:B------:R-:W-:Y:S01]  /*04c0*/  VOTEU.ANY UP1, P0 ;  /* 0x0000000000ff7886 */ /* 0x000fe20000020100 */
[----:B------:R-:W-:-:S04]  /*04d0*/  @!UP2 USEL UR6, URZ, 0xffffffff, UP1 ;  /* 0xffffffffff06a887 */ /* 0x000fc80008800000 */
[----:B------:R-:W-:-:S04]  /*04e0*/  ULOP3.LUT UR6, UR6, 0x1, URZ, 0xc0, !UPT ;  /* 0x0000000106067892 */ /* 0x000fc8000f8ec0ff */
[----:B------:R-:W-:-:S11]  /*04f0*/  UISETP.NE.U32.AND UP5, UPT, UR6, 0x1, UPT ;  /* 0x000000010600788c */ /* 0x000fd6000bfa5070 */
.L_x_8:
[----:B------:R-:W3:Y:S01]  /*0500*/  SHFL.IDX PT, R0, R72, RZ, 0x1f ;  /* 0x00001fff48007589 */ /* 0x000ee200000e0000 */
[----:B------:R-:W-:-:S04]  /*0510*/  UISETP.NE.AND UP1, UPT, UR10, 0x2, UPT ;  /* 0x000000020a00788c */ /* 0x000fc8000bf25270 */
[----:B------:R-:W-:Y:S02]  /*0520*/  UISETP.EQ.AND UP2, UPT, UR5, URZ, !UP1 ;  /* 0x000000ff0500728c */ /* 0x000fe4000cf42270 */
[----:B------:R-:W-:-:S04]  /*0530*/  USEL UR7, URZ, 0x1, UP1 ;  /* 0x00000001ff077887 */ /* 0x000fc80008800000 */
[----:B------:R-:W-:Y:S02]  /*0540*/  PLOP3.LUT P5, PT, P1, PT, UP2, 0x80, 0x8 ;  /* 0x000000000008781c */ /* 0x000fe40000faf028 */
[----:B---3--:R-:W-:-:S13]  /*0550*/  ISETP.NE.AND P0, PT, R0, RZ, PT ;  /* 0x000000ff0000720c */ /* 0x008fda0003f05270 */
[----:B------:R-:W-:Y:S05]  /*0560*/  @P0 BRA `(.L_x_9) ;  /* 0x00000000003c0947 */ /* 0x000fea0003800000 */
[----:B------:R-:W-:Y:S01]  /*0570*/  UMOV UR8, 0x400 ;  /* 0x0000040000087882 */ /* 0x000fe20000000000 */
[----:B------:R-:W-:Y:S01]  /*0580*/  UMOV UR6, 0x1 ;  /* 0x0000000100067882 */ /* 0x000fe20000000000 */
[----:B------:R-:W-:Y:S02]  /*0590*/  ULEA UR8, UR37, UR8, 0x18 ;  /* 0x0000000825087291 */ /* 0x000fe4000f8ec0ff */
[----:B------:R-:W-:-:S04]  /*05a0*/  UIADD3 UR12, UPT, UPT, -UR6, 0x100000, URZ ;  /* 0x00100000060c7890 */ /* 0x000fc8000fffe1ff */
[----:B------:R-:W-:Y:S02]  /*05b0*/  USHF.L.U32 UR13, UR12, 0xb, URZ ;  /* 0x0000000b0c0d7899 */ /* 0x000fe400080006ff */
[----:B------:R-:W-:Y:S01]  /*05c0*/  USHF.L.U32 UR12, UR12, 0x1, URZ ;  /* 0x000000010c0c7899 */ /* 0x000fe200080006ff */
[----:B------:R-:W-:Y:S01]  /*05d0*/  ELECT P0, URZ, PT ;  /* 0x0000000000ff782f */ /* 0x000fe20003800000 */
[----:B------:R-:W3:Y:S10]  /*05e0*/  FENCE.VIEW.ASYNC.S ;  /* 0x00000000000073c6 */ /* 0x000ef40000000000 */
[----:B---3--:R3:W4:Y:S01]  /*05f0*/  SYNCS.EXCH.64 URZ, [UR8], UR12 ;  /* 0x0000000c08ff75b2 */ /* 0x0087220008000100 */
[----:B------:R3:W1:Y:S01]  /*0600*/  SYNCS.EXCH.64 URZ, [UR8+0x18], UR12 ;  /* 0x0000180c08ff75b2 */ /* 0x0006620008000100 */
[----:B------:R3:W1:Y:S01]  /*0610*/  SYNCS.EXCH.64 URZ, [UR8+0x8], UR12 ;  /* 0x0000080c08ff75b2 */ /* 0x0006620008000100 */
[----:B------:R3:W1:Y:S01]  /*0620*/  SYNCS.EXCH.64 URZ, [UR8+0x20], UR12 ;  /* 0x0000200c08ff75b2 */ /* 0x0006620008000100 */
[----:B------:R3:W1:Y:S01]  /*0630*/  SYNCS.EXCH.64 URZ, [UR8+0x10], UR12 ;  /* 0x0000100c08ff75b2 */ /* 0x0006620008000100 */
[----:B------:R3:W1:Y:S01]  /*0640*/  SYNCS.EXCH.64 URZ, [UR8+0x28], UR12 ;  /* 0x0000280c08ff75b2 */ /* 0x0006620008000100 */
[----:B------:R-:W-:Y:S01]  /*0650*/  NOP ;  /* 0x0000000000007918 */ /* 0x000fe20000000000 */
.L_x_9:
[----:B------:R-:W2:Y:S01]  /*0660*/  SHFL.IDX PT, R0, R72, RZ, 0x1f ;  /* 0x00001fff48007589 */ /* 0x000ea200000e0000 */
[----:B------:R-:W-:Y:S01]  /*0670*/  NOP ;  /* 0x0000000000007918 */ /* 0x000fe20000000000 */
[----:B--2---:R-:W-:-:S13]  /*0680*/  ISETP.NE.AND P0, PT, R0, 0x1, PT ;  /* 0x000000010000780c */ /* 0x004fda0003f05270 */
[----:B------:R-:W-:Y:S05]  /*0690*/  @P0 BRA `(.L_x_10) ;  /* 0x0000000000540947 */ /* 0x000fea0003800000 */
[----:B------:R-:W-:Y:S01]  /*06a0*/  UMOV UR9, 0x400 ;  /* 0x0000040000097882 */ /* 0x000fe20000000000 */
[----:B---3--:R-:W-:Y:S01]  /*06b0*/  UMOV UR8, 0x20 ;  /* 0x0000002000087882 */ /* 0x008fe20000000000 */
[----:B------:R-:W-:Y:S01]  /*06c0*/  UMOV UR6, 0x80 ;  /* 0x0000008000067882 */ /* 0x000fe20000000000 */
[----:B------:R-:W-:Y:S02]  /*06d0*/  ULEA UR9, UR37, UR9, 0x18 ;  /* 0x0000000925097291 */ /* 0x000fe4000f8ec0ff */
[----:B------:R-:W-:-:S04]  /*06e0*/  UIADD3 UR12, UPT, UPT, -UR8, 0x100000, URZ ;  /* 0x00100000080c7890 */ /* 0x000fc8000fffe1ff */
[----:B------:R-:W-:Y:S02]  /*06f0*/  USHF.L.U32 UR13, UR12, 0xb, URZ ;  /* 0x0000000b0c0d7899 */ /* 0x000fe400080006ff */
[----:B------:R-:W-:Y:S02]  /*0700*/  USHF.L.U32 UR12, UR12, 0x1, URZ ;  /* 0x000000010c0c7899 */ /* 0x000fe400080006ff */
[----:B------:R-:W-:-:S04]  /*0710*/  UIADD3 UR14, UPT, UPT, -UR6, 0x100000, URZ ;  /* 0x00100000060e7890 */ /* 0x000fc8000fffe1ff */
[----:B------:R-:W-:Y:S02]  /*0720*/  USHF.L.U32 UR15, UR14, 0xb, URZ ;  /* 0x0000000b0e0f7899 */ /* 0x000fe400080006ff */
[----:B------:R-:W-:Y:S01]  /*0730*/  USHF.L.U32 UR14, UR14, 0x1, URZ ;  /* 0x000000010e0e7899 */ /* 0x000fe200080006ff */
[----:B------:R-:W-:Y:S01]  /*0740*/  ELECT P0, URZ, PT ;  /* 0x0000000000ff782f */ /* 0x000fe20003800000 */
[----:B------:R-:W2:Y:S02]  /*0750*/  FENCE.VIEW.ASYNC.S ;  /* 0x00000000000073c6 */ /* 0x000ea40000000000 */
[----:B--2---:R2:W3:Y:S08]  /*0760*/  SYNCS.EXCH.64 URZ, [UR9+0x30], UR12 ;  /* 0x0000300c09ff75b2 */ /* 0x0044f00008000100 */
[----:B------:R2:W1:Y:S01]  /*0770*/  SYNCS.EXCH.64 URZ, [UR9+0x50], UR14 ;  /* 0x0000500e09ff75b2 */ /* 0x0004620008000100 */
[----:B------:R2:W1:Y:S01]  /*0780*/  SYNCS.EXCH.64 URZ, [UR9+0x38], UR12 ;  /* 0x0000380c09ff75b2 */ /* 0x0004620008000100 */
[----:B------:R2:W1:Y:S01]  /*0790*/  SYNCS.EXCH.64 URZ, [UR9+0x58], UR14 ;  /* 0x0000580e09ff75b2 */ /* 0x0004620008000100 */
[----:B------:R2:W1:Y:S01]  /*07a0*/  SYNCS.EXCH.64 URZ, [UR9+0x40], UR12 ;  /* 0x0000400c09ff75b2 */ /* 0x0004620008000100 */
[----:B------:R2:W1:Y:S01]  /*07b0*/  SYNCS.EXCH.64 URZ, [UR9+0x60], UR14 ;  /* 0x0000600e09ff75b2 */ /* 0x0004620008000100 */
[----:B------:R2:W1:Y:S01]  /*07c0*/  SYNCS.EXCH.64 URZ, [UR9+0x48], UR12 ;  /* 0x0000480c09ff75b2 */ /* 0x0004620008000100 */
[----:B------:R2:W1:Y:S01]  /*07d0*/  SYNCS.EXCH.64 URZ, [UR9+0x68], UR14 ;  /* 0x0000680e09ff75b2 */ /* 0x0004620008000100 */
[----:B------:R-:W-:Y:S01]  /*07e0*/  NOP ;  /* 0x0000000000007918 */ /* 0x000fe20000000000 */
.L_x_10:
[----:B------:R-:W4:Y:S01]  /*07f0*/  SHFL.IDX PT, R0, R72, RZ, 0x1f ;  /* 0x00001fff48007589 */ /* 0x000f2200000e0000 */
[----:B------:R-:W-:Y:S01]  /*0800*/  NOP ;  /* 0x0000000000007918 */ /* 0x000fe20000000000 */
[----:B----4-:R-:W-:-:S13]  /*0810*/  ISETP.NE.AND P0, PT, R0, 0x3, PT ;  /* 0x000000030000780c */ /* 0x010fda0003f05270 */
[----:B------:R-:W-:Y:S05]  /*0820*/  @P0 BRA `(.L_x_11) ;  /* 0x00000000002c0947 */ /* 0x000fea0003800000 */
[----:B---3--:R-:W-:Y:S01]  /*0830*/  UMOV UR8, 0x400 ;  /* 0x0000040000087882 */ /* 0x008fe20000000000 */
[----:B------:R-:W-:Y:S01]  /*0840*/  UMOV UR6, 0x20 ;  /* 0x0000002000067882 */ /* 0x000fe20000000000 */
[----:B------:R-:W-:Y:S02]  /*0850*/  ULEA UR8, UR37, UR8, 0x18 ;  /* 0x0000000825087291 */ /* 0x000fe4000f8ec0ff */
[----:B--2---:R-:W-:-:S04]  /*0860*/  UIADD3 UR12, UPT, UPT, -UR6, 0x100000, URZ ;  /* 0x00100000060c7890 */ /* 0x004fc8000fffe1ff */
[----:B------:R-:W-:Y:S02]  /*0870*/  USHF.L.U32 UR13, UR12, 0xb, URZ ;  /* 0x0000000b0c0d7899 */ /* 0x000fe400080006ff */
[----:B------:R-:W-:Y:S01]  /*0880*/  USHF.L.U32 UR12, UR12, 0x1, URZ ;  /* 0x000000010c0c7899 */ /* 0x000fe200080006ff */
[----:B------:R-:W-:Y:S01]  /*0890*/  ELECT P0, URZ, PT ;  /* 0x0000000000ff782f */ /* 0x000fe20003800000 */
[----:B------:R-:W2:Y:S10]  /*08a0*/  FENCE.VIEW.ASYNC.S ;  /* 0x00000000000073c6 */ /* 0x000eb40000000000 */
[----:B--2---:R4:W2:Y:S01]  /*08b0*/  SYNCS.EXCH.64 URZ, [UR8+0x70], UR12 ;  /* 0x0000700c08ff75b2 */ /* 0x0048a20008000100 */
[----:B------:R4:W3:Y:S02]  /*08c0*/  SYNCS.EXCH.64 URZ, [UR8+0x78], UR12 ;  /* 0x0000780c08ff75b2 */ /* 0x0008e40008000100 */
[----:B----4-:R-:W-:Y:S01]  /*08d0*/  NOP ;  /* 0x0000000000007918 */ /* 0x010fe20000000000 */
.L_x_11:
[----:B------:R-:W4:Y:S01]  /*08e0*/  SHFL.IDX PT, R0, R72, RZ, 0x1f ;  /* 0x00001fff48007589 */ /* 0x000f2200000e0000 */
[----:B------:R-:W-:Y:S01]  /*08f0*/  NOP ;  /* 0x0000000000007918 */ /* 0x000fe20000000000 */
[----:B----4-:R-:W-:-:S13]  /*0900*/  ISETP.NE.AND P0, PT, R0, 0x4, PT ;  /* 0x000000040000780c */ /* 0x010fda0003f05270 */
[----:B------:R-:W-:Y:S05]  /*0910*/  @P0 BRA `(.L_x_12) ;  /* 0x0000000000480947 */ /* 0x000fea0003800000 */
[----:B--2---:R-:W-:Y:S01]  /*0920*/  UMOV UR9, 0x1e0 ;  /* 0x000001e000097882 */ /* 0x004fe20000000000 */
[----:B---3--:R-:W-:Y:S01]  /*0930*/  UMOV UR8, 0x400 ;  /* 0x0000040000087882 */ /* 0x008fe20000000000 */
[----:B------:R-:W-:Y:S01]  /*0940*/  USEL UR9, UR9, 0x1a0, UP5 ;  /* 0x000001a009097887 */ /* 0x000fe2000a800000 */
        /* <DEDUP_REMOVED lines=10> */
[----:B--2---:R4:W2:Y:S08]  /*09f0*/  SYNCS.EXCH.64 URZ, [UR8+0x80], UR12 ;  /* 0x0000800c08ff75b2 */ /* 0x0048b00008000100 */
[----:B------:R4:W3:Y:S01]  /*0a00*/  SYNCS.EXCH.64 URZ, [UR8+0x90], UR14 ;  /* 0x0000900e08ff75b2 */ /* 0x0008e20008000100 */
[----:B------:R4:W1:Y:S01]  /*0a10*/  SYNCS.EXCH.64 URZ, [UR8+0x88], UR12 ;  /* 0x0000880c08ff75b2 */ /* 0x0008620008000100 */
[----:B------:R4:W1:Y:S02]  /*0a20*/  SYNCS.EXCH.64 URZ, [UR8+0x98], UR14 ;  /* 0x0000980e08ff75b2 */ /* 0x0008640008000100 */
[----:B----4-:R-:W-:Y:S01]  /*0a30*/  NOP ;  /* 0x0000000000007918 */ /* 0x010fe20000000000 */
.L_x_12:
[----:B------:R-:W4:Y:S01]  /*0a40*/  SHFL.IDX PT, R0, R72, RZ, 0x1f ;  /* 0x00001fff48007589 */ /* 0x000f2200000e0000 */
[----:B------:R-:W-:Y:S01]  /*0a50*/  NOP ;  /* 0x0000000000007918 */ /* 0x000fe20000000000 */
[----:B----4-:R-:W-:-:S13]  /*0a60*/  ISETP.NE.AND P0, PT, R0, 0x5, PT ;  /* 0x000000050000780c */ /* 0x010fda0003f05270 */
[----:B------:R-:W-:Y:S05]  /*0a70*/  @P0 BRA `(.L_x_13) ;  /* 0x0000000000540947 */ /* 0x000fea0003800000 */
[----:B--2---:R-:W-:Y:S01]  /*0a80*/  UMOV UR9, 0x400 ;  /* 0x0000040000097882 */ /* 0x004fe20000000000 */
        /* <DEDUP_REMOVED lines=14> */
[----:B------:R4:W1:Y:S01]  /*0b70*/  SYNCS.EXCH.64 URZ, [UR9+0xc8], UR14 ;  /* 0x0000c80e09ff75b2 */ /* 0x0008620008000100 */
[----:B------:R4:W1:Y:S01]  /*0b80*/  SYNCS.EXCH.64 URZ, [UR9+0xb0], UR12 ;  /* 0x0000b00c09ff75b2 */ /* 0x0008620008000100 */
[----:B------:R4:W1:Y:S01]  /*0b90*/  SYNCS.EXCH.64 URZ, [UR9+0xd0], UR14 ;  /* 0x0000d00e09ff75b2 */ /* 0x0008620008000100 */
[----:B------:R4:W1:Y:S01]  /*0ba0*/  SYNCS.EXCH.64 URZ, [UR9+0xb8], UR12 ;  /* 0x0000b80c09ff75b2 */ /* 0x0008620008000100 */
[----:B------:R4:W1:Y:S02]  /*0bb0*/  SYNCS.EXCH.64 URZ, [UR9+0xd8], UR14 ;  /* 0x0000d80e09ff75b2 */ /* 0x0008640008000100 */
[----:B----4-:R-:W-:Y:S01]  /*0bc0*/  NOP ;  /* 0x0000000000007918 */ /* 0x010fe20000000000 */
.L_x_13:
[----:B------:R-:W4:Y:S01]  /*0bd0*/  SHFL.IDX PT, R0, R72, RZ, 0x1f ;  /* 0x00001fff48007589 */ /* 0x000f2200000e0000 */
[----:B------:R-:W-:Y:S01]  /*0be0*/  ISETP.NE.OR P1, PT, RZ, UR10, !P1 ;  /* 0x0000000aff007c0c */ /* 0x000fe2000cf25670 */
        /* <DEDUP_REMOVED lines=12> */
[----:B------:R4:W3:Y:S01]  /*0cb0*/  SYNCS.EXCH.64 URZ, [UR8+0xf0], UR12 ;  /* 0x0000f00c08ff75b2 */ /* 0x0008e20008000100 */
[----:B------:R4:W1:Y:S01]  /*0cc0*/  SYNCS.EXCH.64 URZ, [UR8+0xe8], UR12 ;  /* 0x0000e80c08ff75b2 */ /* 0x0008620008000100 */
[----:B------:R4:W1:Y:S02]  /*0cd0*/  SYNCS.EXCH.64 URZ, [UR8+0xf8], UR12 ;  /* 0x0000f80c08ff75b2 */ /* 0x0008640008000100 */
[----:B----4-:R-:W-:Y:S01]  /*0ce0*/  NOP ;  /* 0x0000000000007918 */ /* 0x010fe20000000000 */
.L_x_14:
[----:B------:R-:W-:Y:S01]  /*0cf0*/  VOTEU.ALL UP1, P1 ;  /* 0x0000000000ff7886 */ /* 0x000fe20000820000 */
[----:B---3--:R-:W3:Y:S01]  /*0d00*/  LDCU UR8, c[0x0][0x36c] ;  /* 0x00006d80ff0877ac */ /* 0x008ee20008000800 */
[----:B------:R-:W-:Y:S01]  /*0d10*/  NOP ;  /* 0x0000000000007918 */ /* 0x000fe20000000000 */
[----:B------:R-:W-:Y:S01]  /*0d20*/  LOP3.LUT R10, R80, 0x1f, RZ, 0xc0, !PT ;  /* 0x0000001f500a7812 */ /* 0x000fe200078ec0ff */
[----:B--2---:R-:W-:Y:S01]  /*0d30*/  UMOV UR12, 0x20 ;  /* 0x00000020000c7882 */ /* 0x004fe20000000000 */
[----:B------:R-:W-:Y:S01]  /*0d40*/  @!UP1 UMOV UR6, 0x400 ;  /* 0x0000040000069882 */ /* 0x000fe20000000000 */
[----:B------:R-:W-:-:S04]  /*0d50*/  @!UP1 UIADD3 UR12, UPT, UPT, -UR12, 0x100000, URZ ;  /* 0x001000000c0c9890 */ /* 0x000fc8000fffe1ff */
[----:B------:R-:W-:Y:S02]  /*0d60*/  @!UP1 USHF.L.U32 UR13, UR12, 0xb, URZ ;  /* 0x0000000b0c0d9899 */ /* 0x000fe400080006ff */
[----:B------:R-:W-:Y:S02]  /*0d70*/  @!UP1 USHF.L.U32 UR12, UR12, 0x1, URZ ;  /* 0x000000010c0c9899 */ /* 0x000fe400080006ff */
[----:B------:R-:W-:Y:S01]  /*0d80*/  @!UP1 ULEA UR6, UR37, UR6, 0x18 ;  /* 0x0000000625069291 */ /* 0x000fe2000f8ec0ff */
[----:B------:R-:W-:Y:S01]  /*0d90*/  VOTEU.ALL UP1, P1 ;  /* 0x0000000000ff7886 */ /* 0x000fe20000820000 */
[----:B------:R-:W-:Y:S01]  /*0da0*/  UISETP.NE.AND UP4, UPT, UR10, URZ, UPT ;  /* 0x000000ff0a00728c */ /* 0x000fe2000bf85270 */
[----:B------:R-:W2:Y:S09]  /*0db0*/  FENCE.VIEW.ASYNC.S ;  /* 0x00000000000073c6 */ /* 0x000eb20000000000 */
[----:B--2---:R2:W4:Y:S01]  /*0dc0*/  @!UP1 SYNCS.EXCH.64 URZ, [UR6+0x100], UR12 ;  /* 0x0001000c06ff95b2 */ /* 0x0045220008000100 */
[----:B---3--:R-:W-:-:S09]  /*0dd0*/  UISETP.EQ.U32.AND UP1, UPT, UR8, 0x1, UPT ;  /* 0x000000010800788c */ /* 0x008fd2000bf22070 */
[----:B------:R-:W-:Y:S05]  /*0de0*/  BRA.U !UP1, `(.L_x_15) ;  /* 0x0000000109087547 */ /* 0x000fea000b800000 */
[----:B-1--4-:R-:W-:Y:S01]  /*0df0*/  UCGABAR_ARV ;  /* 0x00000000000079c7 */ /* 0x012fe20008000000 */
[----:B------:R-:W-:Y:S05]  /*0e00*/  BRA `(.L_x_16) ;  /* 0x0000000000047947 */ /* 0x000fea0003800000 */
.L_x_15:
[----:B-1--4-:R-:W-:Y:S01]  /*0e10*/  NOP ;  /* 0x0000000000007918 */ /* 0x012fe20000000000 */
.L_x_16:
[----:B------:R-:W1:Y:S01]  /*0e20*/  S2R R11, SR_CTAID.X ;  /* 0x00000000000b7919 */ /* 0x000e620000002500 */
[----:B------:R-:W-:-:S05]  /*0e30*/  CS2R.32 R68, SR_CgaSize ;  /* 0x0000000000447805 */ /* 0x000fca0000008a00 */
[----:B------:R-:W-:-:S05]  /*0e40*/  IMAD R68, R68, -0xa0, RZ ;  /* 0xffffff6044447824 */ /* 0x000fca00078e02ff */
[----:B------:R-:W-:-:S14]  /*0e50*/  R2UR UR8, R68 ;  /* 0x00000000440872ca */ /* 0x000fdc00000e0000 */
[----:B------:R-:W3:Y:S01]  /*0e60*/  LDCU UR8, c[0x0][UR8+0x2b0] ;  /* 0x00005600080877ac */ /* 0x000ee20008000800 */
[----:B------:R-:W-:-:S05]  /*0e70*/  CS2R.32 R0, SR_CgaSize ;  /* 0x0000000000007805 */ /* 0x000fca0000008a00 */
[----:B------:R-:W-:-:S06]  /*0e80*/  IMAD R0, R0, -0xa0, RZ ;  /* 0xffffff6000007824 */ /* 0x000fcc00078e02ff */
[----:B------:R-:W4:Y:S01]  /*0e90*/  LDC R0, c[0x0][R0+0x2a0] ;  /* 0x0000a80000007b82 */ /* 0x000f220000000800 */
[----:B------:R-:W-:Y:S01]  /*0ea0*/  PRMT R8, RZ, 0x7610, R8 ;  /* 0x00007610ff087816 */ /* 0x000fe20000000008 */
[----:B------:R-:W3:Y:S01]  /*0eb0*/  S2R R20, SR_CTAID.Y ;  /* 0x0000000000147919 */ /* 0x000ee20000002600 */
[----:B------:R-:W-:-:S05]  /*0ec0*/  CS2R.32 R68, SR_CgaSize ;  /* 0x0000000000447805 */ /* 0x000fca0000008a00 */
[----:B------:R-:W-:-:S05]  /*0ed0*/  IMAD R68, R68, -0xa0, RZ ;  /* 0xffffff6044447824 */ /* 0x000fca00078e02ff */
[----:B--2---:R-:W-:-:S14]  /*0ee0*/  R2UR UR6, R68 ;  /* 0x00000000440672ca */ /* 0x004fdc00000e0000 */
[----:B------:R-:W2:Y:S01]  /*0ef0*/  LDCU UR6, c[0x0][UR6+0x2b4] ;  /* 0x00005680060677ac */ /* 0x000ea20008000800 */
[----:B------:R-:W-:Y:S01]  /*0f00*/  UISETP.NE.AND UP2, UPT, UR10, 0x2, UPT ;  /* 0x000000020a00788c */ /* 0x000fe2000bf45270 */
[----:B------:R-:W3:Y:S01]  /*0f10*/  LDC R9, c[0x0][0xb24] ;  /* 0x0002c900ff097b82 */ /* 0x000ee20000000800 */
[----:B------:R-:W-:-:S05]  /*0f20*/  CS2R.32 R66, SR_CgaSize ;  /* 0x0000000000427805 */ /* 0x000fca0000008a00 */
[----:B------:R-:W-:-:S06]  /*0f30*/  IMAD R66, R66, -0xa0, RZ ;  /* 0xffffff6042427824 */ /* 0x000fcc00078e02ff */
[----:B------:R-:W4:Y:S08]  /*0f40*/  LDC R66, c[0x0][R66+0x2a4] ;  /* 0x0000a90042427b82 */ /* 0x000f300000000800 */
[----:B------:R-:W4:Y:S01]  /*0f50*/  LDC R26, c[0x0][0xb24] ;  /* 0x0002c900ff1a7b82 */ /* 0x000f220000000800 */
[----:B-1----:R-:W-:Y:S01]  /*0f60*/  I2FP.F32.U32 R4, R11 ;  /* 0x0000000b00047245 */ /* 0x002fe20000201000 */
[----:B------:R-:W-:-:S06]  /*0f70*/  IMAD.MOV.U32 R21, RZ, RZ, R11 ;  /* 0x000000ffff157224 */ /* 0x000fcc00078e000b */
[----:B------:R-:W1:Y:S01]  /*0f80*/  S2UR UR36, SR_CTAID.Z ;  /* 0x00000000002479c3 */ /* 0x000e620000002700 */
[----:B---3--:R-:W-:Y:S02]  /*0f90*/  ISETP.GE.AND P0, PT, R9, 0x1, PT ;  /* 0x000000010900780c */ /* 0x008fe40003f06270 */
[----:B------:R-:W-:Y:S01]  /*0fa0*/  I2FP.F32.U32 R2, R20 ;  /* 0x0000001400027245 */ /* 0x000fe20000201000 */
[----:B------:R-:W-:-:S04]  /*0fb0*/  FMUL R4, R4, UR8 ;  /* 0x0000000804047c20 */ /* 0x000fc80008400000 */
[----:B--2---:R-:W-:Y:S01]  /*0fc0*/  FMUL R2, R2, UR6 ;  /* 0x0000000602027c20 */ /* 0x004fe20008400000 */
[----:B------:R-:W2:Y:S01]  /*0fd0*/  F2I.U32.TRUNC.NTZ R68, R4 ;  /* 0x0000000400447305 */ /* 0x000ea2000020f000 */
[----:B------:R-:W3:Y:S07]  /*0fe0*/  LDCU UR6, c[0x0][0xb30] ;  /* 0x00016600ff0677ac */ /* 0x000eee0008000800 */
[----:B------:R-:W1:Y:S01]  /*0ff0*/  F2I.U32.TRUNC.NTZ R3, R2 ;  /* 0x0000000200037305 */ /* 0x000e62000020f000 */
[----:B--2---:R-:W-:-:S04]  /*1000*/  IMAD.MOV R68, RZ, RZ, -R68 ;  /* 0x000000ffff447224 */ /* 0x004fc800078e0a44 */
[----:B----4-:R-:W-:Y:S01]  /*1010*/  IMAD R68, R0, R68, R11 ;  /* 0x0000004400447224 */ /* 0x010fe200078e020b */
[----:B------:R-:W-:Y:S01]  /*1020*/  PRMT R0, RZ, 0x7610, R0 ;  /* 0x00007610ff007816 */ /* 0x000fe20000000000 */
[----:B---3--:R-:W-:Y:S01]  /*1030*/  UISETP.NE.AND UP3, UPT, UR6, 0x1, UPT ;  /* 0x000000010600788c */ /* 0x008fe2000bf65270 */
[----:B-1----:R-:W-:-:S05]  /*1040*/  IADD3 R3, PT, PT, -R3, RZ, RZ ;  /* 0x000000ff03037210 */ /* 0x002fca0007ffe1ff */
[----:B------:R-:W-:Y:S01]  /*1050*/  IMAD R66, R66, R3, R20 ;  /* 0x0000000342427224 */ /* 0x000fe200078e0214 */
[----:B------:R-:W-:Y:S06]  /*1060*/  BRA.U UP4, `(.L_x_17) ;  /* 0x0000000104247547 */ /* 0x000fec000b800000 */
[----:B------:R-:W-:Y:S01]  /*1070*/  ISETP.NE.AND P1, PT, R66, RZ, PT ;  /* 0x000000ff4200720c */ /* 0x000fe20003f25270 */
[----:B------:R-:W-:Y:S01]  /*1080*/  IMAD.MOV.U32 R0, RZ, RZ, 0x3 ;  /* 0x00000003ff007424 */ /* 0x000fe200078e00ff */
[C---:B------:R-:W-:Y:S02]  /*1090*/  LOP3.LUT R3, R68.reuse, 0xfffffffe, RZ, 0xc0, !PT ;  /* 0xfffffffe44037812 */ /* 0x040fe400078ec0ff */
[----:B------:R-:W-:Y:S02]  /*10a0*/  ISETP.LT.U32.OR P1, PT, R68, 0x2, !P1 ;  /* 0x000000024400780c */ /* 0x000fe40004f21470 */
[----:B------:R-:W-:Y:S02]  /*10b0*/  SHF.L.U32 R0, R0, R3, RZ ;  /* 0x0000000300007219 */ /* 0x000fe400000006ff */
[----:B------:R-:W-:Y:S02]  /*10c0*/  SEL R5, RZ, 0x1, !P1 ;  /* 0x00000001ff057807 */ /* 0x000fe40004800000 */
[----:B------:R-:W-:-:S05]  /*10d0*/  SEL R2, RZ, 0x2, !P1 ;  /* 0x00000002ff027807 */ /* 0x000fca0004800000 */
[----:B------:R-:W-:-:S05]  /*10e0*/  IMAD.IADD R2, R5, 0x1, R2 ;  /* 0x0000000105027824 */ /* 0x000fca00078e0202 */
[----:B------:R-:W-:Y:S02]  /*10f0*/  PRMT R8, R2, 0x7610, R8 ;  /* 0x0000761002087816 */ /* 0x000fe40000000008 */
.L_x_17:
[----:B------:R-:W-:Y:S05]  /*1100*/  @!P0 BRA `(.L_x_18) ;  /* 0x0000000000b88947 */ /* 0x000fea0003800000 */
[----:B------:R-:W1:Y:S01]  /*1110*/  LDC.64 R4, c[0x0][0xb18] ;  /* 0x0002c600ff047b82 */ /* 0x000e620000000a00 */
[----:B------:R-:W-:-:S07]  /*1120*/  ISETP.NE.AND P0, PT, R9, 0x1, PT ;  /* 0x000000010900780c */ /* 0x000fce0003f05270 */
[----:B------:R-:W2:Y:S08]  /*1130*/  LDC R14, c[0x0][0xb0c] ;  /* 0x0002c300ff0e7b82 */ /* 0x000eb00000000800 */
[----:B------:R-:W3:Y:S08]  /*1140*/  LDC R13, c[0x0][0x370] ;  /* 0x0000dc00ff0d7b82 */ /* 0x000ef00000000800 */
[----:B------:R-:W4:Y:S01]  /*1150*/  LDC R16, c[0x0][0x374] ;  /* 0x0000dd00ff107b82 */ /* 0x000f220000000800 */
[----:B-1----:R-:W-:-:S07]  /*1160*/  ISETP.NE.AND P1, PT, R4, 0x1, PT ;  /* 0x000000010400780c */ /* 0x002fce0003f25270 */
[----:B------:R-:W3:Y:S01]  /*1170*/  LDC.64 R6, c[0x0][0xb10] ;  /* 0x0002c400ff067b82 */ /* 0x000ee20000000a00 */
[----:B--2---:R-:W-:-:S07]  /*1180*/  ISETP.NE.AND P2, PT, R14, 0x1, PT ;  /* 0x000000010e00780c */ /* 0x004fce0003f45270 */
[----:B------:R-:W1:Y:S08]  /*1190*/  LDC R12, c[0x0][0xb20] ;  /* 0x0002c800ff0c7b82 */ /* 0x000e700000000800 */
[----:B------:R-:W2:Y:S01]  /*11a0*/  LDC.64 R2, c[0x0][0xb28] ;  /* 0x0002ca00ff027b82 */ /* 0x000ea20000000a00 */
[----:B----4-:R-:W-:-:S04]  /*11b0*/  IMAD.HI.U32 R15, R16, R5, RZ ;  /* 0x00000005100f7227 */ /* 0x010fc800078e00ff */
[----:B------:R-:W-:-:S04]  /*11c0*/  IMAD.HI.U32 R5, R20, R5, RZ ;  /* 0x0000000514057227 */ /* 0x000fc800078e00ff */
[----:B---3--:R-:W-:-:S04]  /*11d0*/  IMAD.HI.U32 R18, R13, R6, RZ ;  /* 0x000000060d127227 */ /* 0x008fc800078e00ff */
[C---:B------:R-:W-:Y:S01]  /*11e0*/  IMAD.HI.U32 R22, R11.reuse, R6, RZ ;  /* 0x000000060b167227 */ /* 0x040fe200078e00ff */
[-C--:B------:R-:W-:Y:S02]  /*11f0*/  @P2 SHF.R.U32.HI R13, RZ, R7.reuse, R18 ;  /* 0x00000007ff0d2219 */ /* 0x080fe40000011612 */
[-C--:B-1----:R-:W-:Y:S02]  /*1200*/  @P1 SHF.R.U32.HI R16, RZ, R12.reuse, R15 ;  /* 0x0000000cff101219 */ /* 0x082fe4000001160f */
[----:B------:R-:W-:Y:S02]  /*1210*/  SHF.R.U32.HI R5, RZ, R12, R5 ;  /* 0x0000000cff057219 */ /* 0x000fe40000011605 */
[----:B------:R-:W-:Y:S02]  /*1220*/  SHF.R.U32.HI R22, RZ, R7, R22 ;  /* 0x00000007ff167219 */ /* 0x000fe40000011616 */
[----:B------:R-:W-:Y:S01]  /*1230*/  SEL R5, R20, R5, !P1 ;  /* 0x0000000514057207 */ /* 0x000fe20004800000 */
[----:B--2---:R-:W-:Y:S01]  /*1240*/  IMAD.HI.U32 R18, R16, R2, RZ ;  /* 0x0000000210127227 */ /* 0x004fe200078e00ff */
[----:B------:R-:W-:-:S02]  /*1250*/  SEL R21, R11, R22, !P2 ;  /* 0x000000160b157207 */ /* 0x000fc40005000000 */
[----:B------:R-:W-:Y:S01]  /*1260*/  IADD3 R7, PT, PT, -R5, RZ, RZ ;  /* 0x000000ff05077210 */ /* 0x000fe20007ffe1ff */
[----:B------:R-:W-:Y:S01]  /*1270*/  IMAD.HI.U32 R6, R13, R2, RZ ;  /* 0x000000020d067227 */ /* 0x000fe200078e00ff */
[----:B------:R-:W-:-:S03]  /*1280*/  @P0 SHF.R.U32.HI R16, RZ, R3, R18 ;  /* 0x00000003ff100219 */ /* 0x000fc60000011612 */
[----:B------:R-:W-:Y:S01]  /*1290*/  IMAD R7, R4, R7, R20 ;  /* 0x0000000704077224 */ /* 0x000fe200078e0214 */
[----:B------:R-:W-:Y:S01]  /*12a0*/  @P0 SHF.R.U32.HI R13, RZ, R3, R6 ;  /* 0x00000003ff0d0219 */ /* 0x000fe20000011606 */
[----:B------:R-:W-:-:S04]  /*12b0*/  IMAD R16, R16, R9, RZ ;  /* 0x0000000910107224 */ /* 0x000fc800078e02ff */
[----:B------:R-:W-:Y:S01]  /*12c0*/  IMAD R6, R13, R9, RZ ;  /* 0x000000090d067224 */ /* 0x000fe200078e02ff */
[----:B------:R-:W-:-:S04]  /*12d0*/  ISETP.GE.AND P1, PT, R5, R16, PT ;  /* 0x000000100500720c */ /* 0x000fc80003f26270 */
[----:B------:R-:W-:Y:S01]  /*12e0*/  ISETP.GE.OR P1, PT, R21, R6, P1 ;  /* 0x000000061500720c */ /* 0x000fe20000f26670 */
[----:B------:R-:W-:-:S05]  /*12f0*/  IMAD.HI.U32 R6, R5, R2, RZ ;  /* 0x0000000205067227 */ /* 0x000fca00078e00ff */
[----:B------:R-:W-:-:S04]  /*1300*/  SHF.R.U32.HI R6, RZ, R3, R6 ;  /* 0x00000003ff067219 */ /* 0x000fc80000011606 */
[----:B------:R-:W-:-:S03]  /*1310*/  SEL R6, R5, R6, !P0 ;  /* 0x0000000605067207 */ /* 0x000fc60004000000 */
[----:B------:R-:W-:Y:S01]  /*1320*/  @!P1 IMAD.HI.U32 R12, R21, R2, RZ ;  /* 0x00000002150c9227 */ /* 0x000fe200078e00ff */
[----:B------:R-:W-:-:S04]  /*1330*/  IADD3 R2, PT, PT, -R6, RZ, RZ ;  /* 0x000000ff06027210 */ /* 0x000fc80007ffe1ff */
[----:B------:R-:W-:Y:S01]  /*1340*/  @!P1 SHF.R.U32.HI R12, RZ, R3, R12 ;  /* 0x00000003ff0c9219 */ /* 0x000fe2000001160c */
[----:B------:R-:W-:-:S03]  /*1350*/  IMAD R2, R9, R2, R5 ;  /* 0x0000000209027224 */ /* 0x000fc600078e0205 */
[----:B------:R-:W-:-:S05]  /*1360*/  @!P1 SEL R3, R21, R12, !P0 ;  /* 0x0000000c15039207 */ /* 0x000fca0004000000 */
[--C-:B------:R-:W-:Y:S02]  /*1370*/  @!P1 IMAD.IADD R6, R6, 0x1, -R3.reuse ;  /* 0x0000000106069824 */ /* 0x100fe400078e0a03 */
[----:B------:R-:W-:Y:S01]  /*1380*/  @!P1 IMAD R3, R2, R13, R3 ;  /* 0x0000000d02039224 */ /* 0x000fe200078e0203 */
[----:B------:R-:W-:Y:S01]  /*1390*/  IADD3 R2, PT, PT, -R21, RZ, RZ ;  /* 0x000000ff15027210 */ /* 0x000fe20007ffe1ff */
[----:B------:R-:W-:Y:S02]  /*13a0*/  @!P1 IMAD R5, R6, R9, R21 ;  /* 0x0000000906059224 */ /* 0x000fe400078e0215 */
[----:B------:R-:W-:Y:S02]  /*13b0*/  @!P1 IMAD.MOV.U32 R21, RZ, RZ, R3 ;  /* 0x000000ffff159224 */ /* 0x000fe400078e0003 */
[----:B------:R-:W-:Y:S02]  /*13c0*/  IMAD R2, R14, R2, R11 ;  /* 0x000000020e027224 */ /* 0x000fe400078e020b */
[----:B------:R-:W-:-:S02]  /*13d0*/  IMAD R20, R5, R4, R7 ;  /* 0x0000000405147224 */ /* 0x000fc400078e0207 */
[----:B------:R-:W-:Y:S02]  /*13e0*/  IMAD R21, R21, R14, R2 ;  /* 0x0000000e15157224 */ /* 0x000fe400078e0202 */
.L_x_18:
[----:B------:R-:W-:Y:S05]  /*13f0*/  BRA.U UP3, `(.L_x_19) ;  /* 0x0000000103407547 */ /* 0x000fea000b800000 */
[----:B------:R-:W1:Y:S08]  /*1400*/  LDC.64 R4, c[0x0][0xb10] ;  /* 0x0002c400ff047b82 */ /* 0x000e700000000a00 */
[----:B------:R-:W2:Y:S08]  /*1410*/  LDC.64 R2, c[0x0][0xb18] ;  /* 0x0002c600ff027b82 */ /* 0x000eb00000000a00 */
[----:B------:R-:W3:Y:S08]  /*1420*/  LDC R6, c[0x0][0xb20] ;  /* 0x0002c800ff067b82 */ /* 0x000ef00000000800 */
[----:B------:R-:W4:Y:S01]  /*1430*/  LDC R12, c[0x0][0xb0c] ;  /* 0x0002c300ff0c7b82 */ /* 0x000f220000000800 */
[----:B-1----:R-:W-:-:S05]  /*1440*/  IMAD.HI.U32 R4, R21, R4, RZ ;  /* 0x0000000415047227 */ /* 0x002fca00078e00ff */
[----:B------:R-:W-:Y:S01]  /*1450*/  SHF.R.U32.HI R4, RZ, R5, R4 ;  /* 0x00000005ff047219 */ /* 0x000fe20000011604 */
[----:B--2---:R-:W-:Y:S01]  /*1460*/  IMAD.HI.U32 R3, R20, R3, RZ ;  /* 0x0000000314037227 */ /* 0x004fe200078e00ff */
[----:B------:R-:W-:-:S04]  /*1470*/  ISETP.NE.AND P0, PT, R2, 0x1, PT ;  /* 0x000000010200780c */ /* 0x000fc80003f05270 */
[----:B---3--:R-:W-:-:S04]  /*1480*/  SHF.R.U32.HI R3, RZ, R6, R3 ;  /* 0x00000006ff037219 */ /* 0x008fc80000011603 */
[----:B------:R-:W-:Y:S02]  /*1490*/  SEL R3, R20, R3, !P0 ;  /* 0x0000000314037207 */ /* 0x000fe40004000000 */
[----:B----4-:R-:W-:-:S04]  /*14a0*/  ISETP.NE.AND P1, PT, R12, 0x1, PT ;  /* 0x000000010c00780c */ /* 0x010fc80003f25270 */
[----:B------:R-:W-:-:S05]  /*14b0*/  SEL R6, R21, R4, !P1 ;  /* 0x0000000415067207 */ /* 0x000fca0004800000 */
[----:B------:R-:W-:Y:S02]  /*14c0*/  IMAD.IADD R4, R3, 0x1, -R6 ;  /* 0x0000000103047824 */ /* 0x000fe400078e0a06 */
[----:B------:R-:W-:Y:S02]  /*14d0*/  IMAD.IADD R3, R6, 0x1, -R3 ;  /* 0x0000000106037824 */ /* 0x000fe400078e0a03 */
[----:B------:R-:W-:Y:S02]  /*14e0*/  IMAD R21, R4, R12, R21 ;  /* 0x0000000c04157224 */ /* 0x000fe400078e0215 */
[----:B------:R-:W-:Y:S02]  /*14f0*/  IMAD R20, R3, R2, R20 ;  /* 0x0000000203147224 */ /* 0x000fe400078e0214 */
.L_x_19:
[----:B------:R-:W-:Y:S05]  /*1500*/  BRA.U !UP1, `(.L_x_20) ;  /* 0x00000001090c7547 */ /* 0x000fea000b800000 */
[----:B------:R-:W-:Y:S01]  /*1510*/  UCGABAR_WAIT ;  /* 0x0000000000007dc7 */ /* 0x000fe20008000000 */
[----:B------:R-:W-:Y:S01]  /*1520*/  CCTL.IVALL ;  /* 0x00000000ff00798f */ /* 0x000fe20002000000 */
[----:B------:R-:W-:Y:S05]  /*1530*/  BRA `(.L_x_21) ;  /* 0x0000000000047947 */ /* 0x000fea0003800000 */
.L_x_20:
[----:B------:R-:W-:Y:S06]  /*1540*/  BAR.SYNC.DEFER_BLOCKING 0x0 ;  /* 0x0000000000007b1d */ /* 0x000fec0000010000 */
.L_x_21:
[----:B------:R-:W-:Y:S05]  /*1550*/  BRA.U UP2, `(.L_x_22) ;  /* 0x0000001102947547 */ /* 0x000fea000b800000 */
[----:B------:R-:W1:Y:S01]  /*1560*/  LDCU UR4, c[0x0][0x38c] ;  /* 0x00007180ff0477ac */ /* 0x000e620008000800 */
[----:B------:R-:W2:Y:S01]  /*1570*/  LDC R9, c[0x0][0x370] ;  /* 0x0000dc00ff097b82 */ /* 0x000ea20000000800 */
[C---:B------:R-:W-:Y:S01]  /*1580*/  IMAD.SHL.U32 R17, R11.reuse, 0x80, RZ ;  /* 0x000000800b117824 */ /* 0x040fe200078e00ff */
[----:B------:R-:W-:Y:S01]  /*1590*/  PLOP3.LUT P1, PT, PT, PT, UP5, 0x80, 0x8 ;  /* 0x000000000008781c */ /* 0x000fe20003f2f058 */
[----:B------:R-:W-:Y:S01]  /*15a0*/  HFMA2 R15, -RZ, RZ, 0, 5.9604644775390625e-08 ;  /* 0x00000001ff0f7431 */ /* 0x000fe200000001ff */
[----:B------:R-:W-:Y:S01]  /*15b0*/  UISETP.NE.AND UP1, UPT, UR10, URZ, UPT ;  /* 0x000000ff0a00728c */ /* 0x000fe2000bf25270 */
[----:B------:R-:W-:Y:S01]  /*15c0*/  HFMA2 R12, -RZ, RZ, 0, 0 ;  /* 0x00000000ff0c7431 */ /* 0x000fe200000001ff */
[----:B------:R-:W-:Y:S01]  /*15d0*/  ISETP.NE.AND P4, PT, R10, RZ, P5 ;  /* 0x000000ff0a00720c */ /* 0x000fe20002f85270 */
[----:B------:R-:W-:Y:S01]  /*15e0*/  IMAD.SHL.U32 R16, R11, 0x40, RZ ;  /* 0x000000400b107824 */ /* 0x000fe200078e00ff */
[----:B------:R-:W3:Y:S01]  /*15f0*/  LDC R0, c[0x0][0x374] ;  /* 0x0000dd00ff007b82 */ /* 0x000ee20000000800 */
[----:B------:R-:W-:Y:S01]  /*1600*/  PLOP3.LUT P1, PT, P1, PT, PT, 0x8, 0x80 ;  /* 0x000000000080781c */ /* 0x000fe20000f2e170 */
[----:B------:R-:W-:Y:S01]  /*1610*/  IMAD.MOV.U32 R14, RZ, RZ, RZ ;  /* 0x000000ffff0e7224 */ /* 0x000fe200078e00ff */
[----:B------:R-:W-:Y:S01]  /*1620*/  MOV R8, 0x1 ;  /* 0x0000000100087802 */ /* 0x000fe20000000f00 */
[----:B------:R-:W-:Y:S01]  /*1630*/  IMAD.MOV.U32 R10, RZ, RZ, RZ ;  /* 0x000000ffff0a7224 */ /* 0x000fe200078e00ff */
[----:B------:R-:W-:Y:S01]  /*1640*/  LOP3.LUT R17, R17, 0x80, RZ, 0xc0, !PT ;  /* 0x0000008011117812 */ /* 0x000fe200078ec0ff */
[----:B------:R-:W4:Y:S01]  /*1650*/  LDCU.64 UR14, c[0x0][0x348] ;  /* 0x00006900ff0e77ac */ /* 0x000f220008000a00 */
[----:B-1----:R-:W-:-:S02]  /*1660*/  UIADD3 UR5, UPT, UPT, UR4, 0x1f, URZ ;  /* 0x0000001f04057890 */ /* 0x002fc4000fffe0ff */
[----:B------:R-:W-:Y:S02]  /*1670*/  USEL UR22, UR7, 0x2, UP1 ;  /* 0x0000000207167887 */ /* 0x000fe40008800000 */
[----:B------:R-:W-:Y:S01]  /*1680*/  USHF.R.S32.HI UR6, URZ, 0x1f, UR5 ;  /* 0x0000001fff067899 */ /* 0x000fe20008011405 */
[----:B------:R-:W-:-:S03]  /*1690*/  UMOV UR23, URZ ;  /* 0x000000ff00177c82 */ /* 0x000fc60008000000 */
[----:B------:R-:W-:Y:S02]  /*16a0*/  ULEA.HI UR6, UR6, UR5, URZ, 0x5 ;  /* 0x0000000506067291 */ /* 0x000fe4000f8f28ff */
[----:B------:R-:W-:Y:S02]  /*16b0*/  UIADD3 UR5, UPT, UPT, UR4, -0x1, URZ ;  /* 0xffffffff04057890 */ /* 0x000fe4000fffe0ff */
[----:B------:R-:W-:Y:S02]  /*16c0*/  USHF.R.S32.HI UR6, URZ, 0x5, UR6 ;  /* 0x00000005ff067899 */ /* 0x000fe40008011406 */
[----:B------:R-:W-:Y:S02]  /*16d0*/  UISETP.GE.U32.AND UP2, UPT, UR5, -0x3f, UPT ;  /* 0xffffffc10500788c */ /* 0x000fe4000bf46070 */
[----:B------:R-:W-:Y:S02]  /*16e0*/  UISETP.LT.U32.AND UP0, UPT, UR6, 0x3, UPT ;  /* 0x000000030600788c */ /* 0x000fe4000bf01070 */
[----:B------:R-:W-:-:S02]  /*16f0*/  UIADD3 UR4, UPT, UPT, UR4, 0x3e, URZ ;  /* 0x0000003e04047890 */ /* 0x000fc4000fffe0ff */
[----:B------:R-:W-:-:S04]  /*1700*/  USEL UR5, UR6, 0x3, UP0 ;  /* 0x0000000306057887 */ /* 0x000fc80008000000 */
[----:B------:R-:W-:Y:S02]  /*1710*/  UIADD3 UR21, UPT, UPT, UR5, -0x1, URZ ;  /* 0xffffffff05157890 */ /* 0x000fe4000fffe0ff */
[----:B------:R-:W-:Y:S02]  /*1720*/  @UP2 UIADD3 UR21, UPT, UPT, UR5, URZ, URZ ;  /* 0x000000ff05152290 */ /* 0x000fe4000fffe0ff */
[----:B------:R-:W-:Y:S02]  /*1730*/  UIADD3 UR24, UPT, UPT, UR6, -UR5, URZ ;  /* 0x8000000506187290 */ /* 0x000fe4000fffe0ff */
[----:B------:R-:W-:Y:S02]  /*1740*/  UIADD3 UR13, UPT, UPT, UR21, 0x1, URZ ;  /* 0x00000001150d7890 */ /* 0x000fe4000fffe0ff */
[----:B--2-4-:R-:W-:-:S12]  /*1750*/  UIADD3 UR21, UPT, UPT, -UR21, URZ, URZ ;  /* 0x000000ff15157290 */ /* 0x014fd8000fffe1ff */
.L_x_42:
[----:B------:R-:W-:Y:S01]  /*1760*/  UISETP.NE.AND UP0, UPT, UR37, URZ, UPT ;  /* 0x000000ff2500728c */ /* 0x000fe2000bf05270 */
[----:B------:R-:W1:Y:S08]  /*1770*/  S2UR UR37, SR_CgaCtaId ;  /* 0x00000000002579c3 */ /* 0x000e700000008800 */
[----:B------:R-:W-:Y:S05]  /*1780*/  BRA.U UP0, `(.L_x_23) ;  /* 0x0000000100347547 */ /* 0x000fea000b800000 */
[----:B------:R-:W2:Y:S01]  /*1790*/  S2R R2, SR_CgaCtaId ;  /* 0x0000000000027919 */ /* 0x000ea20000008800 */
[----:B------:R-:W-:-:S04]  /*17a0*/  MOV R3, 0x400 ;  /* 0x0000040000037802 */ /* 0x000fc80000000f00 */
[----:B--2---:R-:W-:Y:S02]  /*17b0*/  LEA R3, R2, R3, 0x18 ;  /* 0x0000000302037211 */ /* 0x004fe400078ec0ff */
[----:B------:R-:W-:-:S03]  /*17c0*/  SHF.L.U32 R2, R8, 0x1f, RZ ;  /* 0x0000001f08027819 */ /* 0x000fc600000006ff */
[----:B------:R-:W-:-:S04]  /*17d0*/  IMAD R3, R10, 0x8, R3 ;  /* 0x000000080a037824 */ /* 0x000fc800078e0203 */
[----:B------:R-:W2:Y:S02]  /*17e0*/  SYNCS.PHASECHK.TRANS64.TRYWAIT P0, [R3+URZ+0xf0], R2 ;  /* 0x0000f002030075a7 */ /* 0x000ea400080011ff */
[----:B--2---:R-:W-:Y:S05]  /*17f0*/  @!P0 BRA `(.L_x_24) ;  /* 0x000000a000908947 */ /* 0x004fea0003800000 */
.L_x_184:
[----:B------:R-:W-:Y:S01]  /*1800*/  VIADD R10, R10, 0x1 ;  /* 0x000000010a0a7836 */ /* 0x000fe20000000000 */
[----:B------:R2:W-:Y:S04]  /*1810*/  SYNCS.ARRIVE.TRANS64.A1T0 RZ, [R3+URZ+0xe0], RZ ;  /* 0x0000e0ff03ff79a7 */ /* 0x0005e800081000ff */
[----:B------:R-:W-:-:S04]  /*1820*/  ISETP.NE.AND P0, PT, R10, 0x2, PT ;  /* 0x000000020a00780c */ /* 0x000fc80003f05270 */
[----:B------:R-:W-:Y:S02]  /*1830*/  SEL R10, R10, RZ, P0 ;  /* 0x000000ff0a0a7207 */ /* 0x000fe40000000000 */
[----:B--2---:R-:W-:-:S04]  /*1840*/  SEL R3, RZ, 0x1, P0 ;  /* 0x00000001ff037807 */ /* 0x004fc80000000000 */
[----:B------:R-:W-:-:S07]  /*1850*/  LOP3.LUT R8, R8, R3, RZ, 0x3c, !PT ;  /* 0x0000000308087212 */ /* 0x000fce00078e3cff */
.L_x_23:
[----:B------:R-:W-:Y:S01]  /*1860*/  UMOV UR7, 0x400 ;  /* 0x0000040000077882 */ /* 0x000fe20000000000 */
[----:B------:R-:W-:Y:S01]  /*1870*/  LEA.HI R3, R21, R21, RZ, 0x1 ;  /* 0x0000001515037211 */ /* 0x000fe200078f08ff */
[----:B-1----:R-:W-:Y:S01]  /*1880*/  ULEA UR7, UR37, UR7, 0x18 ;  /* 0x0000000725077291 */ /* 0x002fe2000f8ec0ff */
[----:B------:R-:W-:Y:S01]  /*1890*/  SHF.L.U32 R2, R15, 0x1f, RZ ;  /* 0x0000001f0f027819 */ /* 0x000fe200000006ff */
[----:B------:R-:W-:Y:S01]  /*18a0*/  UISETP.GE.U32.AND UP0, UPT, UR4, 0x3f, UPT ;  /* 0x0000003f0400788c */ /* 0x000fe2000bf06070 */
[----:B------:R-:W-:Y:S01]  /*18b0*/  R2UR UR35, R16 ;  /* 0x00000000102372ca */ /* 0x000fe200000e0000 */
[----:B------:R-:W-:Y:S01]  /*18c0*/  ULEA UR8, UR23, UR7, 0x3 ;  /* 0x0000000717087291 */ /* 0x000fe2000f8e18ff */
[----:B------:R-:W-:Y:S01]  /*18d0*/  IMAD.SHL.U32 R3, R3, 0x40, RZ ;  /* 0x0000004003037824 */ /* 0x000fe200078e00ff */
[----:B------:R-:W-:Y:S01]  /*18e0*/  R2UR UR11, R17 ;  /* 0x00000000110b72ca */ /* 0x000fe200000e0000 */
[----:B------:R-:W-:-:S03]  /*18f0*/  UMOV UR25, URZ ;  /* 0x000000ff00197c82 */ /* 0x000fc60008000000 */
[----:B------:R-:W-:-:S03]  /*1900*/  LOP3.LUT R3, R3, 0xffffff80, RZ, 0xc0, !PT ;  /* 0xffffff8003037812 */ /* 0x000fc600078ec0ff */
[----:B------:R1:W2:Y:S01]  /*1910*/  SYNCS.PHASECHK.TRANS64.TRYWAIT P0, [UR8+0x18], R2 ;  /* 0x00001802ff0075a7 */ /* 0x0002a20008001108 */
[----:B------:R-:W-:Y:S02]  /*1920*/  R2UR UR9, R3 ;  /* 0x00000000030972ca */ /* 0x000fe400000e0000 */
[----:B------:R-:W-:-:S11]  /*1930*/  R2UR UR8, R20 ;  /* 0x00000000140872ca */ /* 0x000fd600000e0000 */
[----:B------:R-:W-:Y:S02]  /*1940*/  ULOP3.LUT UR35, UR9, 0x40, UR35, 0xf8, !UPT ;  /* 0x0000004009237892 */ /* 0x000fe4000f8ef823 */
[----:B------:R-:W-:Y:S01]  /*1950*/  ULEA UR11, UR8, UR11, 0x8 ;  /* 0x0000000b080b7291 */ /* 0x000fe2000f8e40ff */
[----:B------:R-:W-:Y:S11]  /*1960*/  BRA.U !UP0, `(.L_x_25) ;  /* 0x0000000108c07547 */ /* 0x000ff6000b800000 */
[----:B------:R-:W-:Y:S01]  /*1970*/  UMOV UR16, UR21 ;  /* 0x0000001500107c82 */ /* 0x000fe20008000000 */
[----:B------:R-:W-:Y:S01]  /*1980*/  UMOV UR17, UR23 ;  /* 0x0000001700117c82 */ /* 0x000fe20008000000 */
[----:B------:R-:W-:-:S05]  /*1990*/  UMOV UR34, URZ ;  /* 0x000000ff00227c82 */ /* 0x000fca0008000000 */
.L_x_31:
[----:B------:R-:W-:Y:S01]  /*19a0*/  ULEA UR33, UR17, UR7, 0x3 ;  /* 0x0000000711217291 */ /* 0x000fe2000f8e18ff */
[----:B------:R-:W-:Y:S01]  /*19b0*/  @P5 MOV R3, 0xc000 ;  /* 0x0000c00000035802 */ /* 0x000fe20000000f00 */
[----:B-12-4-:R-:W-:Y:S10]  /*19c0*/  @P0 BRA `(.L_x_26) ;  /* 0x00000000000c0947 */ /* 0x016ff40003800000 */
[----:B------:R-:W-:-:S04]  /*19d0*/  SHF.L.U32 R5, R15, 0x1f, RZ ;  /* 0x0000001f0f057819 */ /* 0x000fc800000006ff */
[----:B------:R-:W2:Y:S02]  /*19e0*/  SYNCS.PHASECHK.TRANS64.TRYWAIT P0, [UR33+0x18], R5 ;  /* 0x00001805ff0075a7 */ /* 0x000ea40008001121 */
[----:B--2---:R-:W-:Y:S05]  /*19f0*/  @!P0 BRA `(.L_x_27) ;  /* 0x000000a000248947 */ /* 0x004fea0003800000 */
.L_x_26:
[----:B------:R2:W-:Y:S01]  /*1a00*/  @P5 SYNCS.ARRIVE.TRANS64 RZ, [UR33], R3 ;  /* 0x00000003ffff59a7 */ /* 0x0005e20008000021 */
[----:B------:R-:W-:Y:S02]  /*1a10*/  ULOP3.LUT UR8, UR22, 0x2, URZ, 0xfc, !UPT ;  /* 0x0000000216087892 */ /* 0x000fe4000f8efcff */
[----:B------:R-:W-:Y:S02]  /*1a20*/  UIADD3 UR16, UPT, UPT, UR16, 0x1, URZ ;  /* 0x0000000110107890 */ /* 0x000fe4000fffe0ff */
[----:B------:R-:W-:Y:S02]  /*1a30*/  UISETP.NE.AND UP0, UPT, UR8, 0x2, UPT ;  /* 0x000000020800788c */ /* 0x000fe4000bf05270 */
[----:B------:R-:W-:-:S07]  /*1a40*/  UISETP.NE.AND UP2, UPT, UR16, 0x1, UPT ;  /* 0x000000011000788c */ /* 0x000fce000bf45270 */
[----:B------:R-:W-:Y:S05]  /*1a50*/  BRA.U UP0, `(.L_x_28) ;  /* 0x0000000100047547 */ /* 0x000fea000b800000 */
[----:B------:R-:W-:Y:S05]  /*1a60*/  BPT.TRAP 0x1 ;  /* 0x000000040000795c */ /* 0x000fea0000300000 */
.L_x_28:
[----:B------:R-:W-:Y:S04]  /*1a70*/  BSSY.RECONVERGENT B0, `(.L_x_29) ;  /* 0x0000003000007945 */ /* 0x000fe80003800200 */
[----:B------:R-:W-:Y:S05]  /*1a80*/  @!P4 BRA `(.L_x_30) ;  /* 0x000000000004c947 */ /* 0x000fea0003800000 */
[----:B------:R-:W-:Y:S05]  /*1a90*/  BPT.TRAP 0x1 ;  /* 0x000000040000795c */ /* 0x000fea0000300000 */
.L_x_30:
[----:B------:R-:W-:Y:S05]  /*1aa0*/  BSYNC.RECONVERGENT B0 ;  /* 0x0000000000007941 */ /* 0x000fea0003800200 */
.L_x_29:
[----:B------:R-:W-:Y:S02]  /*1ab0*/  UIADD3 UR23, UPT, UPT, UR17, 0x1, URZ ;  /* 0x0000000111177890 */ /* 0x000fe4000fffe0ff */
[----:B------:R-:W-:Y:S02]  /*1ac0*/  ULEA UR32, UR17, UR7, 0xd ;  /* 0x0000000711207291 */ /* 0x000fe4000f8e68ff */
[----:B------:R-:W-:Y:S02]  /*1ad0*/  UISETP.NE.AND UP0, UPT, UR23, 0x3, UPT ;  /* 0x000000031700788c */ /* 0x000fe4000bf05270 */
[----:B------:R-:W-:Y:S02]  /*1ae0*/  UIADD3 UR28, UP1, UPT, UR14, 0x80, URZ ;  /* 0x000000800e1c7890 */ /* 0x000fe4000ff3e0ff */
[----:B------:R-:W-:Y:S02]  /*1af0*/  USEL UR9, URZ, 0x1, UP0 ;  /* 0x00000001ff097887 */ /* 0x000fe40008000000 */
[----:B------:R-:W-:-:S02]  /*1b00*/  USEL UR23, UR23, URZ, UP0 ;  /* 0x000000ff17177287 */ /* 0x000fc40008000000 */
[----:B------:R-:W-:Y:S02]  /*1b10*/  UIADD3 UR26, UP0, UPT, UR14, 0x180, URZ ;  /* 0x000001800e1a7890 */ /* 0x000fe4000ff1e0ff */
[----:B------:R-:W-:Y:S01]  /*1b20*/  ULEA UR8, UR23, UR7, 0x3 ;  /* 0x0000000717087291 */ /* 0x000fe2000f8e18ff */
[----:B------:R-:W-:Y:S01]  /*1b30*/  LOP3.LUT R15, R15, UR9, RZ, 0x3c, !PT ;  /* 0x000000090f0f7c12 */ /* 0x000fe2000f8e3cff */
[----:B------:R-:W-:Y:S02]  /*1b40*/  ULOP3.LUT UR33, UR33, 0xfefffff8, URZ, 0xc0, !UPT ;  /* 0xfefffff821217892 */ /* 0x000fe4000f8ec0ff */
[----:B------:R-:W-:Y:S01]  /*1b50*/  UIADD3.X UR29, UPT, UPT, URZ, UR15, URZ, UP1, !UPT ;  /* 0x0000000fff1d7290 */ /* 0x000fe20008ffe4ff */
[----:B-1----:R-:W-:Y:S01]  /*1b60*/  SHF.L.U32 R2, R15, 0x1f, RZ ;  /* 0x0000001f0f027819 */ /* 0x002fe200000006ff */
[----:B------:R-:W-:Y:S02]  /*1b70*/  UIADD3 UR32, UPT, UPT, UR32, 0x8400, URZ ;  /* 0x0000840020207890 */ /* 0x000fe4000fffe0ff */
[----:B------:R-:W-:Y:S01]  /*1b80*/  UIADD3.X UR27, UPT, UPT, URZ, UR15, URZ, UP0, !UPT ;  /* 0x0000000fff1b7290 */ /* 0x000fe200087fe4ff */
[----:B------:R4:W1:Y:S01]  /*1b90*/  SYNCS.PHASECHK.TRANS64.TRYWAIT P0, [UR8+0x18], R2 ;  /* 0x00001802ff0075a7 */ /* 0x0008620008001108 */
[----:B------:R-:W-:Y:S01]  /*1ba0*/  ULEA UR8, UR17, UR7, 0xe ;  /* 0x0000000711087291 */ /* 0x000fe2000f8e70ff */
[----:B------:R-:W-:Y:S01]  /*1bb0*/  UMOV UR18, 0x0 ;  /* 0x0000000000127882 */ /* 0x000fe20000000000 */
[----:B------:R-:W-:-:S02]  /*1bc0*/  UMOV UR19, 0x10000000 ;  /* 0x1000000000137882 */ /* 0x000fc40000000000 */
[----:B------:R-:W-:Y:S01]  /*1bd0*/  UIADD3 UR8, UPT, UPT, UR8, 0xe400, URZ ;  /* 0x0000e40008087890 */ /* 0x000fe2000fffe0ff */
[----:B------:R2:W-:Y:S01]  /*1be0*/  UTMALDG.3D.2CTA [UR32], [UR28], desc[UR18] ;  /* 0x000012201c0075b4 */ /* 0x0005e20008211000 */
[----:B------:R-:W-:Y:S01]  /*1bf0*/  UMOV UR10, UR34 ;  /* 0x00000022000a7c82 */ /* 0x000fe20008000000 */
[----:B------:R-:W-:Y:S01]  /*1c00*/  UMOV UR12, UR36 ;  /* 0x00000024000c7c82 */ /* 0x000fe20008000000 */
[----:B------:R-:W-:Y:S01]  /*1c10*/  UMOV UR9, UR33 ;  /* 0x0000002100097c82 */ /* 0x000fe20008000000 */
[----:B------:R-:W-:Y:S01]  /*1c20*/  UMOV UR25, UR13 ;  /* 0x0000000d00197c82 */ /* 0x000fe20008000000 */
[----:B------:R-:W-:-:S03]  /*1c30*/  UMOV UR17, UR23 ;  /* 0x0000001700117c82 */ /* 0x000fc60008000000 */
[----:B------:R4:W-:Y:S01]  /*1c40*/  UTMALDG.3D.2CTA [UR8], [UR26], desc[UR18] ;  /* 0x000012081a0075b4 */ /* 0x0009e20008211000 */
[----:B--2---:R-:W-:Y:S01]  /*1c50*/  UIADD3 UR34, UPT, UPT, UR34, 0x20, URZ ;  /* 0x0000002022227890 */ /* 0x004fe2000fffe0ff */
[----:B------:R-:W-:Y:S11]  /*1c60*/  BRA.U UP2, `(.L_x_31) ;  /* 0xfffffffd024c7547 */ /* 0x000ff6000b83ffff */
.L_x_25:
[----:B----4-:R-:W-:Y:S01]  /*1c70*/  ULEA UR8, UR23, UR7, 0x3 ;  /* 0x0000000717087291 */ /* 0x010fe2000f8e18ff */
[----:B-1----:R-:W-:Y:S01]  /*1c80*/  SHF.L.U32 R2, R15, 0x1f, RZ ;  /* 0x0000001f0f027819 */ /* 0x002fe200000006ff */
[----:B------:R-:W-:Y:S01]  /*1c90*/  @!P1 SYNCS.ARRIVE.TRANS64.A1T0 RZ, [UR7+0x78], RZ ;  /* 0x000078ffffff99a7 */ /* 0x000fe20008100007 */
[----:B------:R-:W-:-:S06]  /*1ca0*/  UISETP.GT.AND UP0, UPT, UR6, UR5, UPT ;  /* 0x000000050600728c */ /* 0x000fcc000bf04270 */
[----:B--2---:R1:W2:Y:S03]  /*1cb0*/  SYNCS.PHASECHK.TRANS64.TRYWAIT P0, [UR8+0x18], R2 ;  /* 0x00001802ff0075a7 */ /* 0x0042a60008001108 */
[----:B------:R-:W-:Y:S05]  /*1cc0*/  BRA.U !UP0, `(.L_x_32) ;  /* 0x0000000108c07547 */ /* 0x000fea000b800000 */
[----:B------:R-:W-:Y:S01]  /*1cd0*/  UIADD3 UR26, UPT, UPT, UR24, UR25, URZ ;  /* 0x00000019181a7290 */ /* 0x000fe2000fffe0ff */
[----:B------:R-:W-:-:S11]  /*1ce0*/  UMOV UR27, UR23 ;  /* 0x00000017001b7c82 */ /* 0x000fd60008000000 */
.L_x_38:
[----:B------:R-:W-:Y:S01]  /*1cf0*/  ULEA UR17, UR27, UR7, 0x3 ;  /* 0x000000071b117291 */ /* 0x000fe2000f8e18ff */
[----:B--2---:R-:W-:Y:S01]  /*1d00*/  @P5 MOV R3, 0xc000 ;  /* 0x0000c00000035802 */ /* 0x004fe20000000f00 */
[----:B-12---:R-:W-:Y:S10]  /*1d10*/  @P0 BRA `(.L_x_33) ;  /* 0x00000000000c0947 */ /* 0x006ff40003800000 */
[----:B------:R-:W-:-:S04]  /*1d20*/  SHF.L.U32 R5, R15, 0x1f, RZ ;  /* 0x0000001f0f057819 */ /* 0x000fc800000006ff */
[----:B------:R-:W2:Y:S02]  /*1d30*/  SYNCS.PHASECHK.TRANS64.TRYWAIT P0, [UR17+0x18], R5 ;  /* 0x00001805ff0075a7 */ /* 0x000ea40008001111 */
[----:B--2---:R-:W-:Y:S05]  /*1d40*/  @!P0 BRA `(.L_x_34) ;  /* 0x0000009c00688947 */ /* 0x004fea0003800000 */
.L_x_33:
[----:B------:R2:W-:Y:S01]  /*1d50*/  @P5 SYNCS.ARRIVE.TRANS64 RZ, [UR17], R3 ;  /* 0x00000003ffff59a7 */ /* 0x0005e20008000011 */
[----:B------:R-:W-:-:S04]  /*1d60*/  ULOP3.LUT UR8, UR22, 0x2, URZ, 0xfc, !UPT ;  /* 0x0000000216087892 */ /* 0x000fc8000f8efcff */
[----:B------:R-:W-:-:S09]  /*1d70*/  UISETP.NE.AND UP0, UPT, UR8, 0x2, UPT ;  /* 0x000000020800788c */ /* 0x000fd2000bf05270 */
[----:B------:R-:W-:Y:S05]  /*1d80*/  BRA.U UP0, `(.L_x_35) ;  /* 0x0000000100047547 */ /* 0x000fea000b800000 */
[----:B------:R-:W-:Y:S05]  /*1d90*/  BPT.TRAP 0x1 ;  /* 0x000000040000795c */ /* 0x000fea0000300000 */
.L_x_35:
[----:B------:R-:W-:Y:S04]  /*1da0*/  BSSY.RECONVERGENT B0, `(.L_x_36) ;  /* 0x0000003000007945 */ /* 0x000fe80003800200 */
[----:B------:R-:W-:Y:S05]  /*1db0*/  @!P4 BRA `(.L_x_37) ;  /* 0x000000000004c947 */ /* 0x000fea0003800000 */
[----:B------:R-:W-:Y:S05]  /*1dc0*/  BPT.TRAP 0x1 ;  /* 0x000000040000795c */ /* 0x000fea0000300000 */
.L_x_37:
[----:B------:R-:W-:Y:S05]  /*1dd0*/  BSYNC.RECONVERGENT B0 ;  /* 0x0000000000007941 */ /* 0x000fea0003800200 */
.L_x_36:
        /* <DEDUP_REMOVED lines=9> */
[----:B------:R-:W-:Y:S02]  /*1e70*/  USHF.L.U32 UR18, UR25, 0x5, URZ ;  /* 0x0000000519127899 */ /* 0x000fe400080006ff */
[----:B------:R-:W-:Y:S01]  /*1e80*/  ULOP3.LUT UR17, UR17, 0xfefffff8, URZ, 0xc0, !UPT ;  /* 0xfefffff811117892 */ /* 0x000fe2000f8ec0ff */
[----:B-1----:R-:W-:Y:S01]  /*1e90*/  SHF.L.U32 R2, R15, 0x1f, RZ ;  /* 0x0000001f0f027819 */ /* 0x002fe200000006ff */
[----:B------:R-:W-:Y:S02]  /*1ea0*/  UIADD3 UR16, UPT, UPT, UR16, 0x8400, URZ ;  /* 0x0000840010107890 */ /* 0x000fe4000fffe0ff */
[----:B------:R-:W-:Y:S01]  /*1eb0*/  UIADD3.X UR33, UPT, UPT, URZ, UR15, URZ, UP1, !UPT ;  /* 0x0000000fff217290 */ /* 0x000fe20008ffe4ff */
[----:B------:R4:W1:Y:S01]  /*1ec0*/  SYNCS.PHASECHK.TRANS64.TRYWAIT P0, [UR8+0x18], R2 ;  /* 0x00001802ff0075a7 */ /* 0x0008620008001108 */
[----:B------:R-:W-:-:S02]  /*1ed0*/  ULEA UR8, UR27, UR7, 0xe ;  /* 0x000000071b087291 */ /* 0x000fc4000f8e70ff */
[----:B------:R-:W-:Y:S02]  /*1ee0*/  UIADD3.X UR31, UPT, UPT, URZ, UR15, URZ, UP0, !UPT ;  /* 0x0000000fff1f7290 */ /* 0x000fe400087fe4ff */
[----:B------:R-:W-:Y:S01]  /*1ef0*/  UIADD3 UR8, UPT, UPT, UR8, 0xe400, URZ ;  /* 0x0000e40008087890 */ /* 0x000fe2000fffe0ff */
[----:B------:R-:W-:Y:S01]  /*1f00*/  UMOV UR28, 0x0 ;  /* 0x00000000001c7882 */ /* 0x000fe20000000000 */
[----:B------:R-:W-:Y:S01]  /*1f10*/  UMOV UR29, 0x10000000 ;  /* 0x10000000001d7882 */ /* 0x000fe20000000000 */
[----:B------:R-:W-:Y:S01]  /*1f20*/  UMOV UR19, UR35 ;  /* 0x0000002300137c82 */ /* 0x000fe20008000000 */
[----:B------:R-:W-:Y:S01]  /*1f30*/  UMOV UR20, UR36 ;  /* 0x0000002400147c82 */ /* 0x000fe20008000000 */
[----:B------:R-:W-:Y:S01]  /*1f40*/  UMOV UR12, UR36 ;  /* 0x00000024000c7c82 */ /* 0x000fe20008000000 */
[----:B------:R-:W-:Y:S01]  /*1f50*/  UMOV UR9, UR17 ;  /* 0x0000001100097c82 */ /* 0x000fe20008000000 */
[----:B------:R-:W-:Y:S01]  /*1f60*/  UMOV UR10, UR18 ;  /* 0x00000012000a7c82 */ /* 0x000fe20008000000 */
[----:B------:R4:W-:Y:S01]  /*1f70*/  UTMALDG.3D.2CTA [UR16], [UR32], desc[UR28] ;  /* 0x00001c10200075b4 */ /* 0x0009e20008211000 */
[----:B------:R-:W-:Y:S01]  /*1f80*/  UIADD3 UR25, UPT, UPT, UR25, 0x1, URZ ;  /* 0x0000000119197890 */ /* 0x000fe2000fffe0ff */
[----:B------:R-:W-:-:S03]  /*1f90*/  UMOV UR27, UR23 ;  /* 0x00000017001b7c82 */ /* 0x000fc60008000000 */
[----:B------:R-:W-:Y:S01]  /*1fa0*/  UISETP.NE.AND UP0, UPT, UR25, UR26, UPT ;  /* 0x0000001a1900728c */ /* 0x000fe2000bf05270 */
[----:B------:R4:W-:Y:S08]  /*1fb0*/  UTMALDG.3D.2CTA [UR8], [UR30], desc[UR28] ;  /* 0x00001c081e0075b4 */ /* 0x0009f00008211000 */
[----:B----4-:R-:W-:Y:S05]  /*1fc0*/  BRA.U UP0, `(.L_x_38) ;  /* 0xfffffffd00487547 */ /* 0x010fea000b83ffff */
.L_x_32:
[----:B-1----:R-:W-:Y:S01]  /*1fd0*/  LEA R2, R14, UR7, 0x3 ;  /* 0x000000070e027c11 */ /* 0x002fe2000f8e18ff */
[----:B------:R-:W-:Y:S01]  /*1fe0*/  NOP ;  /* 0x0000000000007918 */ /* 0x000fe20000000000 */
[----:B--2---:R-:W-:Y:S02]  /*1ff0*/  SHF.L.U32 R3, R12, 0x1f, RZ ;  /* 0x0000001f0c037819 */ /* 0x004fe400000006ff */
[----:B------:R-:W-:Y:S02]  /*2000*/  LEA R4, R14, UR7, 0x4 ;  /* 0x000000070e047c11 */ /* 0x000fe4000f8e20ff */
[----:B------:R-:W1:Y:S02]  /*2010*/  SYNCS.PHASECHK.TRANS64.TRYWAIT P0, [R2+URZ+0x80], R3 ;  /* 0x00008003020075a7 */ /* 0x000e6400080011ff */
[----:B-1----:R-:W-:Y:S05]  /*2020*/  @!P0 BRA `(.L_x_39) ;  /* 0x0000009800c88947 */ /* 0x002fea0003800000 */
.L_x_187:
[----:B------:R-:W2:Y:S01]  /*2030*/  LDS.128 R4, [R4+0x110] ;  /* 0x0001100004047984 */ /* 0x000ea20000000c00 */
[----:B------:R-:W-:Y:S01]  /*2040*/  ISETP.GE.AND P0, PT, R26, 0x1, PT ;  /* 0x000000011a00780c */ /* 0x000fe20003f06270 */
[----:B-1----:R-:W-:Y:S01]  /*2050*/  VIADD R2, R2, 0x90 ;  /* 0x0000009002027836 */ /* 0x002fe20000000000 */
[----:B------:R-:W-:Y:S01]  /*2060*/  @!PT LDS RZ, [RZ] ;  /* 0x00000000fffff984 */ /* 0x000fe20000000800 */
[----:B------:R-:W-:Y:S01]  /*2070*/  @!PT LDS RZ, [RZ] ;  /* 0x00000000fffff984 */ /* 0x000fe20000000800 */
[----:B------:R-:W-:Y:S01]  /*2080*/  @!PT LDS RZ, [RZ] ;  /* 0x00000000fffff984 */ /* 0x000fe20000000800 */
[----:B------:R-:W-:Y:S01]  /*2090*/  @!PT LDS RZ, [RZ] ;  /* 0x00000000fffff984 */ /* 0x000fe20000000800 */
[----:B------:R1:W-:Y:S06]  /*20a0*/  MEMBAR.ALL.CTA ;  /* 0x0000000000007992 */ /* 0x0003ec0000008000 */
[----:B-1----:R-:W1:Y:S01]  /*20b0*/  FENCE.VIEW.ASYNC.S ;  /* 0x00000000000073c6 */ /* 0x002e620000000000 */
[----:B------:R-:W-:-:S04]  /*20c0*/  PRMT R2, RZ, 0x654, R2 ;  /* 0x00000654ff027816 */ /* 0x000fc80000000002 */
[----:B-1----:R1:W-:Y:S01]  /*20d0*/  SYNCS.ARRIVE.TRANS64.RED.A1T0 RZ, [R2+URZ], RZ ;  /* 0x000000ff02ff79a7 */ /* 0x0023e200081004ff */
[----:B--2---:R-:W-:-:S13]  /*20e0*/  LOP3.LUT P2, RZ, R6, 0x1, RZ, 0xc0, !PT ;  /* 0x0000000106ff7812 */ /* 0x004fda000784c0ff */
[----:B------:R-:W-:Y:S01]  /*20f0*/  @P2 SHF.R.U32.HI R3, RZ, 0x10, R5 ;  /* 0x00000010ff032819 */ /* 0x000fe20000011605 */
[----:B------:R-:W-:Y:S01]  /*2100*/  VOTEU.ANY UP0, P2 ;  /* 0x0000000000ff7886 */ /* 0x000fe20001000100 */
[----:B------:R-:W-:Y:S02]  /*2110*/  @P2 MOV R13, R4 ;  /* 0x00000004000d2202 */ /* 0x000fe40000000f00 */
[----:B------:R-:W-:Y:S02]  /*2120*/  @P2 R2UR.BROADCAST UR8, R3 ;  /* 0x00000000030822ca */ /* 0x000fe400008e0000 */
[----:B------:R-:W-:-:S11]  /*2130*/  @P2 LOP3.LUT R11, R5, 0xffff, RZ, 0xc0, !PT ;  /* 0x0000ffff050b2812 */ /* 0x000fd600078ec0ff */
[----:B------:R-:W-:Y:S01]  /*2140*/  @UP0 UMOV UR36, UR8 ;  /* 0x0000000800240c82 */ /* 0x000fe20008000000 */
[----:B-1----:R-:W-:Y:S05]  /*2150*/  @!P0 BRA `(.L_x_40) ;  /* 0x0000000000b88947 */ /* 0x002fea0003800000 */
[----:B------:R-:W3:Y:S01]  /*2160*/  LDC.64 R4, c[0x0][0xb18] ;  /* 0x0002c600ff047b82 */ /* 0x000ee20000000a00 */
[----:B------:R-:W-:-:S07]  /*2170*/  ISETP.NE.AND P3, PT, R26, 0x1, PT ;  /* 0x000000011a00780c */ /* 0x000fce0003f65270 */
[----:B------:R-:W1:Y:S08]  /*2180*/  LDC.64 R6, c[0x0][0xb10] ;  /* 0x0002c400ff067b82 */ /* 0x000e700000000a00 */
[----:B------:R-:W2:Y:S08]  /*2190*/  LDC R18, c[0x0][0xb20] ;  /* 0x0002c800ff127b82 */ /* 0x000eb00000000800 */
[----:B------:R-:W4:Y:S01]  /*21a0*/  LDC R20, c[0x0][0xb0c] ;  /* 0x0002c300ff147b82 */ /* 0x000f220000000800 */
[----:B---3--:R-:W-:Y:S01]  /*21b0*/  IMAD.HI.U32 R19, R0, R5, RZ ;  /* 0x0000000500137227 */ /* 0x008fe200078e00ff */
[----:B------:R-:W-:-:S03]  /*21c0*/  ISETP.NE.AND P0, PT, R4, 0x1, PT ;  /* 0x000000010400780c */ /* 0x000fc60003f05270 */
[----:B------:R-:W-:-:S03]  /*21d0*/  IMAD.HI.U32 R5, R11, R5, RZ ;  /* 0x000000050b057227 */ /* 0x000fc600078e00ff */
[----:B------:R-:W3:Y:S01]  /*21e0*/  LDC.64 R2, c[0x0][0xb28] ;  /* 0x0002ca00ff027b82 */ /* 0x000ee20000000a00 */
[----:B-1----:R-:W-:-:S04]  /*21f0*/  IMAD.HI.U32 R22, R9, R6, RZ ;  /* 0x0000000609167227 */ /* 0x002fc800078e00ff */
[----:B------:R-:W-:Y:S01]  /*2200*/  IMAD.HI.U32 R24, R13, R6, RZ ;  /* 0x000000060d187227 */ /* 0x000fe200078e00ff */
[----:B------:R-:W-:Y:S02]  /*2210*/  SHF.R.U32.HI R22, RZ, R7, R22 ;  /* 0x00000007ff167219 */ /* 0x000fe40000011616 */
[-C--:B--2---:R-:W-:Y:S02]  /*2220*/  SHF.R.U32.HI R19, RZ, R18.reuse, R19 ;  /* 0x00000012ff137219 */ /* 0x084fe40000011613 */
[----:B------:R-:W-:Y:S02]  /*2230*/  SHF.R.U32.HI R18, RZ, R18, R5 ;  /* 0x00000012ff127219 */ /* 0x000fe40000011605 */
[----:B------:R-:W-:Y:S02]  /*2240*/  SEL R19, R0, R19, !P0 ;  /* 0x0000001300137207 */ /* 0x000fe40004000000 */
[----:B------:R-:W-:Y:S02]  /*2250*/  SHF.R.U32.HI R24, RZ, R7, R24 ;  /* 0x00000007ff187219 */ /* 0x000fe40000011618 */
[----:B----4-:R-:W-:-:S02]  /*2260*/  ISETP.NE.AND P1, PT, R20, 0x1, PT ;  /* 0x000000011400780c */ /* 0x010fc40003f25270 */
[----:B------:R-:W-:Y:S02]  /*2270*/  SEL R5, R11, R18, !P0 ;  /* 0x000000120b057207 */ /* 0x000fe40004000000 */
[----:B------:R-:W-:Y:S02]  /*2280*/  SEL R21, R9, R22, !P1 ;  /* 0x0000001609157207 */ /* 0x000fe40004800000 */
[----:B------:R-:W-:Y:S01]  /*2290*/  SEL R7, R13, R24, !P1 ;  /* 0x000000180d077207 */ /* 0x000fe20004800000 */
[----:B---3--:R-:W-:-:S04]  /*22a0*/  IMAD.HI.U32 R22, R19, R2, RZ ;  /* 0x0000000213167227 */ /* 0x008fc800078e00ff */
[----:B------:R-:W-:Y:S01]  /*22b0*/  IMAD.HI.U32 R6, R21, R2, RZ ;  /* 0x0000000215067227 */ /* 0x000fe200078e00ff */
[----:B------:R-:W-:-:S04]  /*22c0*/  @P3 SHF.R.U32.HI R19, RZ, R3, R22 ;  /* 0x00000003ff133219 */ /* 0x000fc80000011616 */
        /* <DEDUP_REMOVED lines=8> */
[----:B------:R-:W-:-:S04]  /*2350*/  @!P0 IMAD.HI.U32 R18, R7, R2, RZ ;  /* 0x0000000207128227 */ /* 0x000fc800078e00ff */
[----:B------:R-:W-:Y:S01]  /*2360*/  IMAD.MOV R2, RZ, RZ, -R6 ;  /* 0x000000ffff027224 */ /* 0x000fe200078e0a06 */
[----:B------:R-:W-:-:S03]  /*2370*/  @!P0 SHF.R.U32.HI R18, RZ, R3, R18 ;  /* 0x00000003ff128219 */ /* 0x000fc60000011612 */
[----:B------:R-:W-:Y:S01]  /*2380*/  IMAD R2, R26, R2, R5 ;  /* 0x000000021a027224 */ /* 0x000fe200078e0205 */
[----:B------:R-:W-:Y:S02]  /*2390*/  @!P0 SEL R3, R7, R18, !P3 ;  /* 0x0000001207038207 */ /* 0x000fe40005800000 */
[----:B------:R-:W-:-:S03]  /*23a0*/  IADD3 R18, PT, PT, -R5, RZ, RZ ;  /* 0x000000ff05127210 */ /* 0x000fc60007ffe1ff */
[--C-:B------:R-:W-:Y:S02]  /*23b0*/  @!P0 IMAD.IADD R6, R6, 0x1, -R3.reuse ;  /* 0x0000000106068824 */ /* 0x100fe400078e0a03 */
[----:B------:R-:W-:Y:S01]  /*23c0*/  @!P0 IMAD R3, R2, R21, R3 ;  /* 0x0000001502038224 */ /* 0x000fe200078e0203 */
[----:B------:R-:W-:Y:S01]  /*23d0*/  IADD3 R2, PT, PT, -R7, RZ, RZ ;  /* 0x000000ff07027210 */ /* 0x000fe20007ffe1ff */
[----:B------:R-:W-:Y:S02]  /*23e0*/  @!P0 IMAD R5, R26, R6, R7 ;  /* 0x000000061a058224 */ /* 0x000fe400078e0207 */
[----:B------:R-:W-:Y:S02]  /*23f0*/  IMAD R11, R4, R18, R11 ;  /* 0x00000012040b7224 */ /* 0x000fe400078e020b */
[----:B------:R-:W-:Y:S02]  /*2400*/  @!P0 IMAD.MOV.U32 R7, RZ, RZ, R3 ;  /* 0x000000ffff078224 */ /* 0x000fe400078e0003 */
[----:B------:R-:W-:-:S02]  /*2410*/  IMAD R2, R20, R2, R13 ;  /* 0x0000000214027224 */ /* 0x000fc400078e020d */
[----:B------:R-:W-:Y:S02]  /*2420*/  IMAD R11, R5, R4, R11 ;  /* 0x00000004050b7224 */ /* 0x000fe400078e020b */
[----:B------:R-:W-:Y:S02]  /*2430*/  IMAD R13, R7, R20, R2 ;  /* 0x00000014070d7224 */ /* 0x000fe400078e0202 */
.L_x_40:
[----:B------:R-:W1:Y:S02]  /*2440*/  LDCU UR8, c[0x0][0xb30] ;  /* 0x00016600ff0877ac */ /* 0x000e640008000800 */
[----:B-1----:R-:W-:-:S09]  /*2450*/  UISETP.NE.AND UP0, UPT, UR8, 0x1, UPT ;  /* 0x000000010800788c */ /* 0x002fd2000bf05270 */
[----:B------:R-:W-:Y:S05]  /*2460*/  BRA.U UP0, `(.L_x_41) ;  /* 0x0000000100407547 */ /* 0x000fea000b800000 */
[----:B------:R-:W1:Y:S08]  /*2470*/  LDC.64 R4, c[0x0][0xb10] ;  /* 0x0002c400ff047b82 */ /* 0x000e700000000a00 */
[----:B------:R-:W2:Y:S08]  /*2480*/  LDC.64 R2, c[0x0][0xb18] ;  /* 0x0002c600ff027b82 */ /* 0x000eb00000000a00 */
[----:B------:R-:W4:Y:S08]  /*2490*/  LDC R6, c[0x0][0xb20] ;  /* 0x0002c800ff067b82 */ /* 0x000f300000000800 */
[----:B------:R-:W3:Y:S01]  /*24a0*/  LDC R18, c[0x0][0xb0c] ;  /* 0x0002c300ff127b82 */ /* 0x000ee20000000800 */
[----:B-1----:R-:W-:-:S05]  /*24b0*/  IMAD.HI.U32 R4, R13, R4, RZ ;  /* 0x000000040d047227 */ /* 0x002fca00078e00ff */
[----:B------:R-:W-:Y:S01]  /*24c0*/  SHF.R.U32.HI R4, RZ, R5, R4 ;  /* 0x00000005ff047219 */ /* 0x000fe20000011604 */
[----:B--2---:R-:W-:Y:S01]  /*24d0*/  IMAD.HI.U32 R3, R11, R3, RZ ;  /* 0x000000030b037227 */ /* 0x004fe200078e00ff */
[----:B------:R-:W-:-:S04]  /*24e0*/  ISETP.NE.AND P0, PT, R2, 0x1, PT ;  /* 0x000000010200780c */ /* 0x000fc80003f05270 */
[----:B----4-:R-:W-:-:S04]  /*24f0*/  SHF.R.U32.HI R6, RZ, R6, R3 ;  /* 0x00000006ff067219 */ /* 0x010fc80000011603 */
[----:B------:R-:W-:Y:S02]  /*2500*/  SEL R3, R11, R6, !P0 ;  /* 0x000000060b037207 */ /* 0x000fe40004000000 */
[----:B---3--:R-:W-:-:S04]  /*2510*/  ISETP.NE.AND P1, PT, R18, 0x1, PT ;  /* 0x000000011200780c */ /* 0x008fc80003f25270 */
[----:B------:R-:W-:-:S05]  /*2520*/  SEL R4, R13, R4, !P1 ;  /* 0x000000040d047207 */ /* 0x000fca0004800000 */
[----:B------:R-:W-:Y:S02]  /*2530*/  IMAD.IADD R5, R3, 0x1, -R4 ;  /* 0x0000000103057824 */ /* 0x000fe400078e0a04 */
[----:B------:R-:W-:Y:S02]  /*2540*/  IMAD.IADD R3, R4, 0x1, -R3 ;  /* 0x0000000104037824 */ /* 0x000fe400078e0a03 */
[----:B------:R-:W-:Y:S02]  /*2550*/  IMAD R13, R5, R18, R13 ;  /* 0x00000012050d7224 */ /* 0x000fe400078e020d */
[----:B------:R-:W-:-:S07]  /*2560*/  IMAD R11, R3, R2, R11 ;  /* 0x00000002030b7224 */ /* 0x000fce00078e020b */
.L_x_41:
[----:B------:R-:W-:Y:S01]  /*2570*/  VIADD R14, R14, 0x1 ;  /* 0x000000010e0e7836 */ /* 0x000fe20000000000 */
[----:B------:R-:W-:Y:S01]  /*2580*/  PLOP3.LUT P1, PT, PT, PT, PT, 0x80, 0x8 ;  /* 0x000000000008781c */ /* 0x000fe20003f2f070 */
[----:B------:R-:W-:Y:S02]  /*2590*/  IMAD.IADD R21, R13, 0x1, R68 ;  /* 0x000000010d157824 */ /* 0x000fe400078e0244 */
[----:B------:R-:W-:Y:S01]  /*25a0*/  IMAD.IADD R20, R11, 0x1, R66 ;  /* 0x000000010b147824 */ /* 0x000fe200078e0242 */
[----:B------:R-:W-:-:S04]  /*25b0*/  ISETP.NE.AND P0, PT, R14, 0x2, PT ;  /* 0x000000020e00780c */ /* 0x000fc80003f05270 */
[----:B------:R-:W-:Y:S02]  /*25c0*/  SEL R3, RZ, 0x1, P0 ;  /* 0x00000001ff037807 */ /* 0x000fe40000000000 */
[----:B------:R-:W-:Y:S02]  /*25d0*/  SEL R14, R14, RZ, P0 ;  /* 0x000000ff0e0e7207 */ /* 0x000fe40000000000 */
[----:B------:R-:W-:Y:S01]  /*25e0*/  LOP3.LUT R12, R12, R3, RZ, 0x3c, !PT ;  /* 0x000000030c0c7212 */ /* 0x000fe200078e3cff */
[----:B------:R-:W-:Y:S06]  /*25f0*/  @P2 BRA `(.L_x_42) ;  /* 0xfffffff000582947 */ /* 0x000fec000383ffff */
[----:B------:R-:W-:Y:S01]  /*2600*/  UIADD3 UR7, UPT, UPT, UR7, 0x18, URZ ;  /* 0x0000001807077890 */ /* 0x000fe2000fffe0ff */
[----:B------:R-:W-:-:S03]  /*2610*/  SHF.L.U32 R3, R15, 0x1f, RZ ;  /* 0x0000001f0f037819 */ /* 0x000fc600000006ff */
[----:B------:R-:W-:-:S09]  /*2620*/  ULEA UR4, UR23, UR7, 0x3 ;  /* 0x0000000717047291 */ /* 0x000fd2000f8e18ff */
[----:B------:R-:W1:Y:S02]  /*2630*/  SYNCS.PHASECHK.TRANS64.TRYWAIT P0, [UR4], R3 ;  /* 0x00000003ff0075a7 */ /* 0x000e640008001104 */
[----:B-1----:R-:W-:Y:S05]  /*2640*/  @!P0 BRA `(.L_x_43) ;  /* 0x0000009400548947 */ /* 0x002fea0003800000 */
.L_x_189:
[----:B------:R-:W-:-:S04]  /*2650*/  UIADD3 UR5, UPT, UPT, UR23, 0x1, URZ ;  /* 0x0000000117057890 */ /* 0x000fc8000fffe0ff */
[----:B------:R-:W-:-:S04]  /*2660*/  UISETP.NE.AND UP0, UPT, UR5, 0x3, UPT ;  /* 0x000000030500788c */ /* 0x000fc8000bf05270 */
[----:B------:R-:W-:Y:S02]  /*2670*/  USEL UR6, URZ, 0x1, UP0 ;  /* 0x00000001ff067887 */ /* 0x000fe40008000000 */
[----:B------:R-:W-:-:S04]  /*2680*/  USEL UR5, UR5, URZ, UP0 ;  /* 0x000000ff05057287 */ /* 0x000fc80008000000 */
[----:B------:R-:W-:Y:S01]  /*2690*/  ULEA UR4, UR5, UR7, 0x3 ;  /* 0x0000000705047291 */ /* 0x000fe2000f8e18ff */
[----:B------:R-:W-:-:S04]  /*26a0*/  LOP3.LUT R15, R15, UR6, RZ, 0x3c, !PT ;  /* 0x000000060f0f7c12 */ /* 0x000fc8000f8e3cff */
[----:B-1----:R-:W-:-:S04]  /*26b0*/  SHF.L.U32 R3, R15, 0x1f, RZ ;  /* 0x0000001f0f037819 */ /* 0x002fc800000006ff */
[----:B------:R-:W1:Y:S02]  /*26c0*/  SYNCS.PHASECHK.TRANS64.TRYWAIT P0, [UR4], R3 ;  /* 0x00000003ff0075a7 */ /* 0x000e640008001104 */
[----:B-1----:R-:W-:Y:S05]  /*26d0*/  @!P0 BRA `(.L_x_44) ;  /* 0x0000009400488947 */ /* 0x002fea0003800000 */
.L_x_191:
[----:B------:R-:W-:-:S04]  /*26e0*/  UIADD3 UR5, UPT, UPT, UR5, 0x1, URZ ;  /* 0x0000000105057890 */ /* 0x000fc8000fffe0ff */
[----:B------:R-:W-:-:S04]  /*26f0*/  UISETP.NE.AND UP0, UPT, UR5, 0x3, UPT ;  /* 0x000000030500788c */ /* 0x000fc8000bf05270 */
[----:B------:R-:W-:Y:S02]  /*2700*/  USEL UR4, URZ, 0x1, UP0 ;  /* 0x00000001ff047887 */ /* 0x000fe40008000000 */
[----:B------:R-:W-:-:S04]  /*2710*/  USEL UR5, UR5, URZ, UP0 ;  /* 0x000000ff05057287 */ /* 0x000fc80008000000 */
[----:B------:R-:W-:Y:S01]  /*2720*/  ULEA UR5, UR5, UR7, 0x3 ;  /* 0x0000000705057291 */ /* 0x000fe2000f8e18ff */
[----:B-1----:R-:W-:-:S04]  /*2730*/  LOP3.LUT R3, R15, UR4, RZ, 0x3c, !PT ;  /* 0x000000040f037c12 */ /* 0x002fc8000f8e3cff */
[----:B------:R-:W-:Y:S01]  /*2740*/  SHF.L.U32 R3, R3, 0x1f, RZ ;  /* 0x0000001f03037819 */ /* 0x000fe200000006ff */
[----:B---3--:R-:W-:-:S07]  /*2750*/  IMAD.U32 R0, RZ, RZ, UR5 ;  /* 0x00000005ff007e24 */ /* 0x008fce000f8e00ff */
.L_x_45:
[----:B-1----:R1:W2:Y:S02]  /*2760*/  SYNCS.PHASECHK.TRANS64.TRYWAIT P0, [R0+URZ], R3 ;  /* 0x00000003000075a7 */ /* 0x0022a400080011ff */
[----:B--2---:R-:W-:Y:S05]  /*2770*/  @!P0 NANOSLEEP.SYNCS 0x989680 ;  /* 0x009896800000895d */ /* 0x004fea0003900000 */
[----:B------:R-:W2:Y:S02]  /*2780*/  @!P0 SYNCS.PHASECHK.TRANS64 P0, [R0+URZ], R3 ;  /* 0x00000003000085a7 */ /* 0x000ea400080010ff */
[----:B--2---:R-:W-:Y:S05]  /*2790*/  @P0 EXIT ;  /* 0x000000000000094d */ /* 0x004fea0003800000 */
[----:B------:R-:W-:Y:S05]  /*27a0*/  BRA `(.L_x_45) ;  /* 0xfffffffc00ec7947 */ /* 0x000fea000383ffff */
.L_x_22:
[----:B------:R-:W-:-:S04]  /*27b0*/  UISETP.NE.AND UP1, UPT, UR37, URZ, UPT ;  /* 0x000000ff2500728c */ /* 0x000fc8000bf25270 */
[----:B------:R-:W-:-:S09]  /*27c0*/  UISETP.NE.OR UP1, UPT, UR10, 0x1, UP1 ;  /* 0x000000010a00788c */ /* 0x000fd20008f25670 */
[----:B------:R-:W-:Y:S05]  /*27d0*/  BRA.U UP1, `(.L_x_46) ;  /* 0x00000005014c7547 */ /* 0x000fea000b800000 */
[----:B------:R-:W-:Y:S01]  /*27e0*/  HFMA2 R11, -RZ, RZ, 0, 0 ;  /* 0x00000000ff0b7431 */ /* 0x000fe200000001ff */
[----:B------:R-:W-:Y:S01]  /*27f0*/  ISETP.GE.U32.AND P2, PT, R10, 0x2, PT ;  /* 0x000000020a00780c */ /* 0x000fe20003f46070 */
[----:B------:R-:W-:Y:S01]  /*2800*/  IMAD.MOV.U32 R12, RZ, RZ, 0x1 ;  /* 0x00000001ff0c7424 */ /* 0x000fe200078e00ff */
[----:B------:R-:W-:Y:S01]  /*2810*/  CS2R R8, SRZ ;  /* 0x0000000000087805 */ /* 0x000fe2000001ff00 */
[----:B------:R-:W-:Y:S01]  /*2820*/  IMAD.MOV.U32 R3, RZ, RZ, RZ ;  /* 0x000000ffff037224 */ /* 0x000fe200078e00ff */
[----:B------:R-:W-:Y:S01]  /*2830*/  UMOV UR4, 0x400 ;  /* 0x0000040000047882 */ /* 0x000fe20000000000 */
[----:B------:R-:W-:Y:S01]  /*2840*/  UMOV UR6, URZ ;  /* 0x000000ff00067c82 */ /* 0x000fe20008000000 */
[----:B------:R-:W-:-:S12]  /*2850*/  ULEA UR37, UR37, UR4, 0x18 ;  /* 0x0000000425257291 */ /* 0x000fd8000f8ec0ff */
.L_x_50:
[----:B------:R-:W-:Y:S02]  /*2860*/  LEA R0, R3, UR37, 0x3 ;  /* 0x0000002503007c11 */ /* 0x000fe4000f8e18ff */
[----:B------:R-:W-:-:S03]  /*2870*/  SHF.L.U32 R5, R8, 0x1f, RZ ;  /* 0x0000001f08057819 */ /* 0x000fc600000006ff */
[----:B------:R-:W-:Y:S01]  /*2880*/  VIADD R4, R0, 0xf0 ;  /* 0x000000f000047836 */ /* 0x000fe20000000000 */
[----:B------:R-:W1:Y:S02]  /*2890*/  SYNCS.PHASECHK.TRANS64.TRYWAIT P0, [R0+URZ+0xe0], R5 ;  /* 0x0000e005000075a7 */ /* 0x000e6400080011ff */
[----:B-1----:R-:W-:Y:S05]  /*28a0*/  @!P0 BRA `(.L_x_47) ;  /* 0x0000009000ec8947 */ /* 0x002fea0003800000 */
.L_x_192:
[----:B------:R-:W-:Y:S01]  /*28b0*/  ULEA UR5, UR6, UR37, 0x3 ;  /* 0x0000002506057291 */ /* 0x000fe2000f8e18ff */
[----:B------:R-:W-:Y:S01]  /*28c0*/  PRMT R4, RZ, 0x654, R4 ;  /* 0x00000654ff047816 */ /* 0x000fe20000000004 */
[----:B-1----:R-:W-:Y:S01]  /*28d0*/  @!P2 IMAD.MOV.U32 R5, RZ, RZ, 0x10 ;  /* 0x00000010ff05a424 */ /* 0x002fe200078e00ff */
[----:B------:R-:W-:Y:S01]  /*28e0*/  SHF.L.U32 R7, R12, 0x1f, RZ ;  /* 0x0000001f0c077819 */ /* 0x000fe200000006ff */
[----:B------:R-:W-:Y:S01]  /*28f0*/  UIADD3 UR4, UPT, UPT, UR5, 0x80, URZ ;  /* 0x0000008005047890 */ /* 0x000fe2000fffe0ff */
[----:B------:R1:W-:Y:S05]  /*2900*/  SYNCS.ARRIVE.TRANS64.RED.A1T0 RZ, [R4+URZ], RZ ;  /* 0x000000ff04ff79a7 */ /* 0x0003ea00081004ff */
[----:B------:R-:W-:Y:S01]  /*2910*/  IMAD.U32 R13, RZ, RZ, UR4 ;  /* 0x00000004ff0d7e24 */ /* 0x000fe2000f8e00ff */
[----:B------:R-:W2:Y:S04]  /*2920*/  SYNCS.PHASECHK.TRANS64.TRYWAIT P0, [UR5+0x90], R7 ;  /* 0x00009007ff0075a7 */ /* 0x000ea80008001105 */
[----:B------:R-:W-:Y:S01]  /*2930*/  PRMT R13, R10, 0x654, R13 ;  /* 0x000006540a0d7816 */ /* 0x000fe2000000000d */
[----:B-12---:R-:W-:Y:S06]  /*2940*/  @!P0 BRA `(.L_x_48) ;  /* 0x0000009000d88947 */ /* 0x006fec0003800000 */
.L_x_194:
[----:B------:R-:W-:Y:S01]  /*2950*/  ULEA UR4, UR6, UR37, 0x4 ;  /* 0x0000002506047291 */ /* 0x000fe2000f8e20ff */
[----:B------:R-:W-:Y:S01]  /*2960*/  SEL R2, R13, R2, !P2 ;  /* 0x000000020d027207 */ /* 0x000fe20005000000 */
[----:B------:R-:W-:Y:S01]  /*2970*/  UIADD3 UR5, UPT, UPT, UR5, 0x80, URZ ;  /* 0x0000008005057890 */ /* 0x000fe2000fffe0ff */
[----:B-1----:R-:W-:Y:S01]  /*2980*/  LEA R0, R11, UR37, 0x3 ;  /* 0x000000250b007c11 */ /* 0x002fe2000f8e18ff */
[----:B------:R-:W-:Y:S01]  /*2990*/  UIADD3 UR4, UPT, UPT, UR4, 0x110, URZ ;  /* 0x0000011004047890 */ /* 0x000fe2000fffe0ff */
[----:B------:R1:W-:Y:S01]  /*29a0*/  @!P2 SYNCS.ARRIVE.TRANS64.RED RZ, [R2+URZ], R5 ;  /* 0x0000000502ffa9a7 */ /* 0x0003e200080004ff */
[----:B------:R-:W-:Y:S01]  /*29b0*/  UIADD3 UR6, UPT, UPT, UR6, 0x1, URZ ;  /* 0x0000000106067890 */ /* 0x000fe2000fffe0ff */
[----:B------:R-:W-:-:S03]  /*29c0*/  VIADD R3, R3, 0x1 ;  /* 0x0000000103037836 */ /* 0x000fc60000000000 */
[----:B------:R-:W-:Y:S02]  /*29d0*/  UISETP.NE.AND UP0, UPT, UR6, 0x2, UPT ;  /* 0x000000020600788c */ /* 0x000fe4000bf05270 */
[----:B------:R-:W-:Y:S01]  /*29e0*/  ISETP.NE.AND P0, PT, R3, 0x2, PT ;  /* 0x000000020300780c */ /* 0x000fe20003f05270 */
[----:B------:R-:W-:Y:S06]  /*29f0*/  UGETNEXTWORKID.BROADCAST [UR4], [UR5] ;  /* 0x00000000040073ca */ /* 0x000fec0008000100 */
[----:B------:R-:W-:Y:S02]  /*2a00*/  USEL UR4, URZ, 0x1, UP0 ;  /* 0x00000001ff047887 */ /* 0x000fe40008000000 */
[----:B------:R-:W-:-:S04]  /*2a10*/  USEL UR6, UR6, URZ, UP0 ;  /* 0x000000ff06067287 */ /* 0x000fc80008000000 */
[----:B------:R-:W-:Y:S02]  /*2a20*/  LOP3.LUT R12, R12, UR4, RZ, 0x3c, !PT ;  /* 0x000000040c0c7c12 */ /* 0x000fe4000f8e3cff */
[----:B-1----:R-:W-:-:S04]  /*2a30*/  SHF.L.U32 R5, R9, 0x1f, RZ ;  /* 0x0000001f09057819 */ /* 0x002fc800000006ff */
[----:B------:R-:W1:Y:S02]  /*2a40*/  SYNCS.PHASECHK.TRANS64.TRYWAIT P1, [R0+URZ+0x80], R5 ;  /* 0x00008005000075a7 */ /* 0x000e6400080211ff */
[----:B-1----:R-:W-:Y:S05]  /*2a50*/  @!P1 BRA `(.L_x_49) ;  /* 0x0000009000ac9947 */ /* 0x002fea0003800000 */
.L_x_195:
[----:B------:R-:W-:Y:S01]  /*2a60*/  LEA R4, R11, UR37, 0x4 ;  /* 0x000000250b047c11 */ /* 0x000fe2000f8e20ff */
[----:B-1----:R-:W-:Y:S01]  /*2a70*/  VIADD R0, R0, 0x90 ;  /* 0x0000009000007836 */ /* 0x002fe20000000000 */
[----:B------:R-:W-:Y:S01]  /*2a80*/  SEL R3, R3, RZ, P0 ;  /* 0x000000ff03037207 */ /* 0x000fe20000000000 */
[----:B------:R-:W-:-:S03]  /*2a90*/  VIADD R11, R11, 0x1 ;  /* 0x000000010b0b7836 */ /* 0x000fc60000000000 */
[----:B------:R-:W1:Y:S01]  /*2aa0*/  LDS.128 R4, [R4+0x110] ;  /* 0x0001100004047984 */ /* 0x000e620000000c00 */
[----:B------:R-:W-:Y:S02]  /*2ab0*/  PRMT R0, RZ, 0x654, R0 ;  /* 0x00000654ff007816 */ /* 0x000fe40000000000 */
[C---:B------:R-:W-:Y:S01]  /*2ac0*/  ISETP.NE.AND P1, PT, R11.reuse, 0x2, PT ;  /* 0x000000020b00780c */ /* 0x040fe20003f25270 */
[----:B------:R-:W-:Y:S01]  /*2ad0*/  @!PT LDS RZ, [RZ] ;  /* 0x00000000fffff984 */ /* 0x000fe20000000800 */
[----:B------:R-:W-:Y:S01]  /*2ae0*/  @!PT LDS RZ, [RZ] ;  /* 0x00000000fffff984 */ /* 0x000fe20000000800 */
[----:B------:R-:W-:Y:S01]  /*2af0*/  @!PT LDS RZ, [RZ] ;  /* 0x00000000fffff984 */ /* 0x000fe20000000800 */
[----:B------:R-:W-:Y:S01]  /*2b00*/  @!PT LDS RZ, [RZ] ;  /* 0x00000000fffff984 */ /* 0x000fe20000000800 */
[----:B------:R2:W-:Y:S06]  /*2b10*/  MEMBAR.ALL.CTA ;  /* 0x0000000000007992 */ /* 0x0005ec0000008000 */
[----:B--2---:R-:W2:Y:S01]  /*2b20*/  FENCE.VIEW.ASYNC.S ;  /* 0x00000000000073c6 */ /* 0x004ea20000000000 */
[----:B------:R-:W-:Y:S01]  /*2b30*/  SEL R11, R11, RZ, P1 ;  /* 0x000000ff0b0b7207 */ /* 0x000fe20000800000 */
[----:B--2---:R2:W-:Y:S01]  /*2b40*/  SYNCS.ARRIVE.TRANS64.RED.A1T0 RZ, [R0+URZ], RZ ;  /* 0x000000ff00ff79a7 */ /* 0x0045e200081004ff */
[----:B-1----:R-:W-:-:S02]  /*2b50*/  LOP3.LUT P3, RZ, R6, 0x1, RZ, 0xc0, !PT ;  /* 0x0000000106ff7812 */ /* 0x002fc4000786c0ff */
[----:B------:R-:W-:-:S04]  /*2b60*/  SEL R5, RZ, 0x1, P0 ;  /* 0x00000001ff057807 */ /* 0x000fc80000000000 */
[----:B------:R-:W-:Y:S02]  /*2b70*/  LOP3.LUT R8, R8, R5, RZ, 0x3c, !PT ;  /* 0x0000000508087212 */ /* 0x000fe400078e3cff */
[----:B--2---:R-:W-:-:S04]  /*2b80*/  SEL R0, RZ, 0x1, P1 ;  /* 0x00000001ff007807 */ /* 0x004fc80000800000 */
[----:B------:R-:W-:Y:S01]  /*2b90*/  LOP3.LUT R9, R9, R0, RZ, 0x3c, !PT ;  /* 0x0000000009097212 */ /* 0x000fe200078e3cff */
[----:B------:R-:W-:Y:S06]  /*2ba0*/  @P3 BRA `(.L_x_50) ;  /* 0xfffffffc002c3947 */ /* 0x000fec000383ffff */
[----:B------:R-:W-:Y:S01]  /*2bb0*/  ULEA UR5, UR6, UR37, 0x3 ;  /* 0x0000002506057291 */ /* 0x000fe2000f8e18ff */
[----:B------:R-:W-:-:S08]  /*2bc0*/  SHF.L.U32 R3, R12, 0x1f, RZ ;  /* 0x0000001f0c037819 */ /* 0x000fd000000006ff */
[----:B------:R-:W1:Y:S02]  /*2bd0*/  SYNCS.PHASECHK.TRANS64 P0, [UR5+0x90], R3 ;  /* 0x00009003ff0075a7 */ /* 0x000e640008001005 */
[----:B-1----:R-:W-:Y:S05]  /*2be0*/  @P0 BRA `(.L_x_51) ;  /* 0x0000000000080947 */ /* 0x002fea0003800000 */
[----:B------:R-:W1:Y:S02]  /*2bf0*/  SYNCS.PHASECHK.TRANS64.TRYWAIT P0, [UR5+0x90], R3 ;  /* 0x00009003ff0075a7 */ /* 0x000e640008001105 */
[----:B-1----:R-:W-:Y:S05]  /*2c00*/  @!P0 BRA `(.L_x_52) ;  /* 0x0000009000548947 */ /* 0x002fea0003800000 */
.L_x_51:
[----:B------:R-:W-:-:S04]  /*2c10*/  UIADD3 UR4, UPT, UPT, UR6, 0x1, URZ ;  /* 0x0000000106047890 */ /* 0x000fc8000fffe0ff */
[----:B------:R-:W-:-:S04]  /*2c20*/  UISETP.NE.AND UP0, UPT, UR4, 0x2, UPT ;  /* 0x000000020400788c */ /* 0x000fc8000bf05270 */
[----:B------:R-:W-:Y:S02]  /*2c30*/  USEL UR7, URZ, 0x1, UP0 ;  /* 0x00000001ff077887 */ /* 0x000fe40008000000 */
[----:B------:R-:W-:-:S04]  /*2c40*/  USEL UR4, UR4, URZ, UP0 ;  /* 0x000000ff04047287 */ /* 0x000fc80008000000 */
[----:B------:R-:W-:Y:S01]  /*2c50*/  ULEA UR4, UR4, UR37, 0x3 ;  /* 0x0000002504047291 */ /* 0x000fe2000f8e18ff */
[----:B-1----:R-:W-:-:S04]  /*2c60*/  LOP3.LUT R3, R12, UR7, RZ, 0x3c, !PT ;  /* 0x000000070c037c12 */ /* 0x002fc8000f8e3cff */
[----:B------:R-:W-:-:S04]  /*2c70*/  SHF.L.U32 R0, R3, 0x1f, RZ ;  /* 0x0000001f03007819 */ /* 0x000fc800000006ff */
[----:B------:R-:W1:Y:S02]  /*2c80*/  SYNCS.PHASECHK.TRANS64 P0, [UR4+0x90], R0 ;  /* 0x00009000ff0075a7 */ /* 0x000e640008001004 */
[----:B-1----:R-:W-:Y:S05]  /*2c90*/  @P0 EXIT ;  /* 0x000000000000094d */ /* 0x002fea0003800000 */
[----:B------:R-:W-:Y:S02]  /*2ca0*/  SHF.L.U32 R3, R3, 0x1f, RZ ;  /* 0x0000001f03037819 */ /* 0x000fe400000006ff */
[----:B------:R-:W-:-:S07]  /*2cb0*/  MOV R0, UR4 ;  /* 0x0000000400007c02 */ /* 0x000fce0008000f00 */
.L_x_53:
[----:B-1----:R1:W2:Y:S02]  /*2cc0*/  SYNCS.PHASECHK.TRANS64.TRYWAIT P0, [R0+URZ+0x90], R3 ;  /* 0x00009003000075a7 */ /* 0x0022a400080011ff */
[----:B--2---:R-:W-:Y:S05]  /*2cd0*/  @!P0 NANOSLEEP.SYNCS 0x989680 ;  /* 0x009896800000895d */ /* 0x004fea0003900000 */
[----:B------:R-:W2:Y:S02]  /*2ce0*/  @!P0 SYNCS.PHASECHK.TRANS64 P0, [R0+URZ+0x90], R3 ;  /* 0x00009003000085a7 */ /* 0x000ea400080010ff */
[----:B--2---:R-:W-:Y:S05]  /*2cf0*/  @P0 EXIT ;  /* 0x000000000000094d */ /* 0x004fea0003800000 */
[----:B------:R-:W-:Y:S05]  /*2d00*/  BRA `(.L_x_53) ;  /* 0xfffffffc00ec7947 */ /* 0x000fea000383ffff */
.L_x_46:
[----:B------:R-:W-:Y:S05]  /*2d10*/  BRA.U UP4, `(.L_x_54) ;  /* 0x0000001104d87547 */ /* 0x000fea000b800000 */
[----:B------:R-:W-:Y:S01]  /*2d20*/  UMOV UR6, 0x40 ;  /* 0x0000004000067882 */ /* 0x000fe20000000000 */
[----:B------:R-:W-:Y:S01]  /*2d30*/  NOP ;  /* 0x0000000000007918 */ /* 0x000fe20000000000 */
[----:B------:R-:W-:Y:S01]  /*2d40*/  ULEA UR6, UR37, UR6, 0x18 ;  /* 0x0000000625067291 */ /* 0x000fe2000f8ec0ff */
[----:B------:R-:W-:Y:S02]  /*2d50*/  UMOV UR7, 0x400 ;  /* 0x0000040000077882 */ /* 0x000fe40000000000 */
[----:B------:R-:W-:-:S06]  /*2d60*/  ULEA UR37, UR37, UR7, 0x18 ;  /* 0x0000000725257291 */ /* 0x000fcc000f8ec0ff */
[----:B------:R-:W1:Y:S02]  /*2d70*/  LDS.U8 R2, [UR6+0x1c] ;  /* 0x00001c06ff027984 */ /* 0x000e640008000000 */
[----:B-1----:R-:W-:-:S13]  /*2d80*/  ISETP.NE.AND P0, PT, R2, RZ, PT ;  /* 0x000000ff0200720c */ /* 0x002fda0003f05270 */
[----:B------:R-:W-:Y:S05]  /*2d90*/  @P0 BRA `(.L_x_55) ;  /* 0x0000000400080947 */ /* 0x000fea0003800000 */
[----:B------:R-:W-:Y:S02]  /*2da0*/  UISETP.NE.U32.AND UP0, UPT, UR5, 0x1, UPT ;  /* 0x000000010500788c */ /* 0x000fe4000bf05070 */
[----:B------:R-:W-:-:S07]  /*2db0*/  UIADD3 UR8, UPT, UPT, UR6, 0x8, URZ ;  /* 0x0000000806087890 */ /* 0x000fce000fffe0ff */
[----:B------:R-:W-:Y:S05]  /*2dc0*/  BRA.U !UP0, `(.L_x_56) ;  /* 0x00000001089c7547 */ /* 0x000fea000b800000 */
[----:B------:R-:W-:Y:S01]  /*2dd0*/  ELECT P0, URZ, PT ;  /* 0x0000000000ff782f */ /* 0x000fe20003800000 */
[----:B------:R-:W-:-:S12]  /*2de0*/  BSSY B0, `(.L_x_56) ;  /* 0x0000025000007945 */ /* 0x000fd80003800000 */
[----:B------:R-:W-:Y:S05]  /*2df0*/  @!P0 BRA `(.L_x_57) ;  /* 0x00000000008c8947 */ /* 0x000fea0003800000 */
[----:B------:R-:W-:-:S05]  /*2e00*/  UMOV UR7, 0x10 ;  /* 0x0000001000077882 */ /* 0x000fca0000000000 */
[----:B------:R-:W-:Y:S04]  /*2e10*/  DEPBAR.LE SB1, 0x36 ;  /* 0x00009d800000791a */ /* 0x000fe80000000000 */
[----:B------:R-:W1:Y:S02]  /*2e20*/  UTCATOMSWS.2CTA.FIND_AND_SET.ALIGN UP1, UR7, UR7 ;  /* 0x00000007000775e3 */ /* 0x000e640008220800 */
[----:B-1----:R-:W-:Y:S01]  /*2e30*/  MOV R11, UR7 ;  /* 0x00000007000b7c02 */ /* 0x002fe20008000f00 */
[----:B------:R-:W-:Y:S06]  /*2e40*/  BRA.U UP1, `(.L_x_58) ;  /* 0x0000000101187547 */ /* 0x000fec000b800000 */
.L_x_59:
[----:B------:R-:W-:Y:S05]  /*2e50*/  NANOSLEEP 0x64 ;  /* 0x000000640000795d */ /* 0x000fea0003800000 */
[----:B------:R-:W-:-:S05]  /*2e60*/  UMOV UR7, 0x10 ;  /* 0x0000001000077882 */ /* 0x000fca0000000000 */
[----:B------:R-:W-:Y:S04]  /*2e70*/  DEPBAR.LE SB1, 0x36 ;  /* 0x00009d800000791a */ /* 0x000fe80000000000 */
[----:B------:R-:W1:Y:S02]  /*2e80*/  UTCATOMSWS.2CTA.FIND_AND_SET.ALIGN UP1, UR7, UR7 ;  /* 0x00000007000775e3 */ /* 0x000e640008220800 */
[----:B-1----:R-:W-:Y:S01]  /*2e90*/  MOV R11, UR7 ;  /* 0x00000007000b7c02 */ /* 0x002fe20008000f00 */
[----:B------:R-:W-:Y:S05]  /*2ea0*/  BRA.U !UP1, `(.L_x_59) ;  /* 0xfffffffd09e87547 */ /* 0x000fea000b83ffff */
.L_x_58:
[----:B------:R-:W1:Y:S01]  /*2eb0*/  LDS R5, [UR6+0x10] ;  /* 0x00001006ff057984 */ /* 0x000e620008000800 */
[----:B------:R-:W-:Y:S01]  /*2ec0*/  IMAD.U32 R3, RZ, RZ, UR37 ;  /* 0x00000025ff037e24 */ /* 0x000fe2000f8e00ff */
[----:B------:R-:W-:-:S03]  /*2ed0*/  MOV R2, UR4 ;  /* 0x0000000400027c02 */ /* 0x000fc60008000f00 */
[----:B------:R-:W-:Y:S01]  /*2ee0*/  VIADD R3, R3, 0x130 ;  /* 0x0000013003037836 */ /* 0x000fe20000000000 */
[----:B-1----:R-:W-:-:S04]  /*2ef0*/  SHF.L.U32 R5, R5, 0x1f, RZ ;  /* 0x0000001f05057819 */ /* 0x002fc800000006ff */
[----:B------:R-:W1:Y:S02]  /*2f00*/  SYNCS.PHASECHK.TRANS64.TRYWAIT P0, [UR6+0x8], R5 ;  /* 0x00000805ff0075a7 */ /* 0x000e640008001106 */
[----:B-1----:R-:W-:Y:S05]  /*2f10*/  @P0 BRA `(.L_x_60) ;  /* 0x0000000000080947 */ /* 0x002fea0003800000 */
[----:B------:R-:W1:Y:S02]  /*2f20*/  SYNCS.PHASECHK.TRANS64.TRYWAIT P0, [UR6+0x8], R5 ;  /* 0x00000805ff0075a7 */ /* 0x000e640008001106 */
[----:B-1----:R-:W-:Y:S05]  /*2f30*/  @!P0 BRA `(.L_x_61) ;  /* 0x0000008c00a08947 */ /* 0x002fea0003800000 */
.L_x_60:
[----:B-1----:R-:W-:Y:S01]  /*2f40*/  HFMA2 R4, -RZ, RZ, 0, 5.9604644775390625e-08 ;  /* 0x00000001ff047431 */ /* 0x002fe200000001ff */
[----:B------:R-:W-:Y:S01]  /*2f50*/  UPRMT UR7, UR4, 0x654, UR8 ;  /* 0x0000065404077896 */ /* 0x000fe20008000008 */
[----:B------:R-:W-:Y:S01]  /*2f60*/  IMAD.MOV.U32 R6, RZ, RZ, 0xffff ;  /* 0x0000ffffff067424 */ /* 0x000fe200078e00ff */
[----:B------:R-:W-:Y:S01]  /*2f70*/  PRMT R2, R2, 0x654, R3 ;  /* 0x0000065402027816 */ /* 0x000fe20000000003 */
[----:B------:R-:W-:Y:S02]  /*2f80*/  IMAD.MOV.U32 R5, RZ, RZ, 0x4 ;  /* 0x00000004ff057424 */ /* 0x000fe400078e00ff */
[----:B------:R-:W-:Y:S01]  /*2f90*/  IMAD.SHL.U32 R9, R11, 0x20, RZ ;  /* 0x000000200b097824 */ /* 0x000fe200078e00ff */
[----:B------:R-:W-:Y:S02]  /*2fa0*/  MOV R3, UR7 ;  /* 0x0000000700037c02 */ /* 0x000fe40008000f00 */
[-C--:B------:R-:W-:Y:S01]  /*2fb0*/  SHF.L.U32 R7, R6, R11.reuse, RZ ;  /* 0x0000000b06077219 */ /* 0x080fe200000006ff */
[----:B------:R1:W-:Y:S01]  /*2fc0*/  SYNCS.ARRIVE.TRANS64.RED RZ, [UR7], R5 ;  /* 0x00000005ffff79a7 */ /* 0x0003e20008000407 */
[----:B------:R-:W-:Y:S01]  /*2fd0*/  SHF.L.U32 R6, R4, R11, RZ ;  /* 0x0000000b04067219 */ /* 0x000fe200000006ff */
[----:B------:R1:W-:Y:S04]  /*2fe0*/  STS [UR37+0x130], R9 ;  /* 0x00013009ff007988 */ /* 0x0003e80008000825 */
[----:B------:R1:W-:Y:S04]  /*2ff0*/  STAS [R2.64], R11 ;  /* 0x0000000b02007dbd */ /* 0x0003e8000c0008ff */
[----:B------:R1:W-:Y:S04]  /*3000*/  ATOMS.OR RZ, [UR6+0x14], R7 ;  /* 0x00001407ffff798c */ /* 0x0003e8000b000006 */
[----:B------:R1:W-:Y:S04]  /*3010*/  ATOMS.OR RZ, [UR6+0x18], R6 ;  /* 0x00001806ffff798c */ /* 0x0003e8000b000006 */
[----:B------:R1:W-:Y:S02]  /*3020*/  ATOMS.XOR RZ, [UR6+0x10], R4 ;  /* 0x00001004ffff798c */ /* 0x0003e4000b800006 */
.L_x_57:
[----:B------:R-:W-:Y:S05]  /*3030*/  BSYNC B0 ;  /* 0x0000000000007941 */ /* 0x000fea0003800000 */
.L_x_56:
[----:B------:R-:W-:Y:S05]  /*3040*/  BRA.U UP0, `(.L_x_62) ;  /* 0x00000001006c7547 */ /* 0x000fea000b800000 */
[----:B------:R-:W-:-:S03]  /*3050*/  UMOV UR7, 0xffffffff ;  /* 0xffffffff00077882 */ /* 0x000fc60000000000 */
[----:B------:R-:W-:Y:S05]  /*3060*/  BRA.DIV UR7, `(.L_x_63) ;  /* 0x0000008e076c7947 */ /* 0x000fea000b800000 */
[----:B------:R-:W-:-:S13]  /*3070*/  ELECT P6, URZ, PT ;  /* 0x0000000000ff782f */ /* 0x000fda00038c0000 */
.L_x_199:
[----:B------:R-:W-:Y:S05]  /*3080*/  @!P6 BRA `(.L_x_62) ;  /* 0x00000000005ce947 */ /* 0x000fea0003800000 */
[----:B-1----:R-:W1:Y:S02]  /*3090*/  LDS R3, [UR6+0x10] ;  /* 0x00001006ff037984 */ /* 0x002e640008000800 */
[----:B-1----:R-:W-:-:S04]  /*30a0*/  SHF.L.U32 R3, R3, 0x1f, RZ ;  /* 0x0000001f03037819 */ /* 0x002fc800000006ff */
[----:B------:R-:W1:Y:S02]  /*30b0*/  SYNCS.PHASECHK.TRANS64.TRYWAIT P0, [UR6+0x8], R3 ;  /* 0x00000803ff0075a7 */ /* 0x000e640008001106 */
[----:B-1----:R-:W-:Y:S05]  /*30c0*/  @P0 BRA `(.L_x_64) ;  /* 0x0000000000080947 */ /* 0x002fea0003800000 */
[----:B------:R-:W1:Y:S02]  /*30d0*/  SYNCS.PHASECHK.TRANS64.TRYWAIT P0, [UR6+0x8], R3 ;  /* 0x00000803ff0075a7 */ /* 0x000e640008001106 */
[----:B-1----:R-:W-:Y:S05]  /*30e0*/  @!P0 BRA `(.L_x_65) ;  /* 0x0000008c006c8947 */ /* 0x002fea0003800000 */
.L_x_64:
[----:B------:R-:W2:Y:S01]  /*30f0*/  LDS R5, [UR37+0x130] ;  /* 0x00013025ff057984 */ /* 0x000ea20008000800 */
[----:B-1----:R-:W-:Y:S02]  /*3100*/  HFMA2 R2, -RZ, RZ, 0, 5.9604644775390625e-08 ;  /* 0x00000001ff027431 */ /* 0x002fe400000001ff */
[----:B------:R-:W-:Y:S01]  /*3110*/  IMAD.MOV.U32 R3, RZ, RZ, 0xffff ;  /* 0x0000ffffff037424 */ /* 0x000fe200078e00ff */
[----:B------:R-:W-:Y:S01]  /*3120*/  UPRMT UR7, UR4, 0x654, UR8 ;  /* 0x0000065404077896 */ /* 0x000fe20008000008 */
[----:B--2---:R-:W-:-:S03]  /*3130*/  IMAD.SHL.U32 R4, R5, 0x20, RZ ;  /* 0x0000002005047824 */ /* 0x004fc600078e00ff */
[-C--:B------:R-:W-:Y:S02]  /*3140*/  SHF.L.U32 R3, R3, R5.reuse, RZ ;  /* 0x0000000503037219 */ /* 0x080fe400000006ff */
[----:B------:R-:W-:Y:S01]  /*3150*/  SHF.L.U32 R5, R2, R5, RZ ;  /* 0x0000000502057219 */ /* 0x000fe200000006ff */
[----:B------:R2:W-:Y:S04]  /*3160*/  STS [UR37+0x130], R4 ;  /* 0x00013004ff007988 */ /* 0x0005e80008000825 */
[----:B------:R2:W-:Y:S04]  /*3170*/  ATOMS.OR RZ, [UR6+0x14], R3 ;  /* 0x00001403ffff798c */ /* 0x0005e8000b000006 */
[----:B------:R2:W-:Y:S01]  /*3180*/  ATOMS.OR RZ, [UR6+0x18], R5 ;  /* 0x00001805ffff798c */ /* 0x0005e2000b000006 */
[----:B------:R-:W-:Y:S03]  /*3190*/  SYNCS.ARRIVE.TRANS64.RED.A1T0 RZ, [UR7], RZ ;  /* 0x000000ffffff79a7 */ /* 0x000fe60008100407 */
[----:B------:R2:W-:Y:S01]  /*31a0*/  ATOMS.XOR RZ, [UR6+0x10], R2 ;  /* 0x00001002ffff798c */ /* 0x0005e2000b800006 */
[----:B------:R-:W-:Y:S05]  /*31b0*/  BRA `(.L_x_62) ;  /* 0x0000000000107947 */ /* 0x000fea0003800000 */
.L_x_55:
[----:B------:R-:W-:-:S05]  /*31c0*/  MOV R2, 0xffffffff ;  /* 0xffffffff00027802 */ /* 0x000fca0000000f00 */
[----:B------:R1:W-:Y:S02]  /*31d0*/  STS [UR37+0x130], R2 ;  /* 0x00013002ff007988 */ /* 0x0003e40008000825 */
[----:B-1----:R-:W-:Y:S02]  /*31e0*/  MOV R2, 0x3200 ;  /* 0x0000320000027802 */ /* 0x002fe40000000f00 */
[----:B-----5:R-:W-:Y:S05]  /*31f0*/  CALL.REL.NOINC `($__internal_1_$__cuda_sm10x_tcgen05_guardrail_trap_phase_invalid_during_alloc) ;  /* 0x0000009400f07944 */ /* 0x020fea0003c00000 */
.L_x_62:
[----:B------:R-:W-:Y:S05]  /*3200*/  WARPSYNC.ALL ;  /* 0x0000000000007948 */ /* 0x000fea0003800000 */
[----:B------:R-:W3:Y:S01]  /*3210*/  S2UR UR7, SR_CgaCtaId ;  /* 0x00000000000779c3 */ /* 0x000ee20000008800 */
[----:B------:R-:W-:Y:S01]  /*3220*/  UMOV UR6, 0x400 ;  /* 0x0000040000067882 */ /* 0x000fe20000000000 */
[----:B------:R-:W-:-:S06]  /*3230*/  NOP ;  /* 0x0000000000007918 */ /* 0x000fcc0000000000 */
[----:B------:R-:W-:Y:S06]  /*3240*/  BAR.ARV 0x6, 0xa0 ;  /* 0x0182800000007b1d */ /* 0x000fec0000002000 */
[----:B------:R-:W4:Y:S01]  /*3250*/  LDCU UR8, c[0x0][0x38c] ;  /* 0x00007180ff0877ac */ /* 0x000f220008000800 */
[----:B------:R-:W-:Y:S01]  /*3260*/  LOP3.LUT R0, R0, 0xffff, RZ, 0xc0, !PT ;  /* 0x0000ffff00007812 */ /* 0x000fe200078ec0ff */
[----:B-1----:R-:W-:Y:S01]  /*3270*/  IMAD.MOV.U32 R9, RZ, RZ, 0x1 ;  /* 0x00000001ff097424 */ /* 0x002fe200078e00ff */
[----:B------:R-:W-:Y:S01]  /*3280*/  LOP3.LUT R8, R8, 0xffff, RZ, 0xc0, !PT ;  /* 0x0000ffff08087812 */ /* 0x000fe200078ec0ff */
[----:B------:R-:W-:Y:S01]  /*3290*/  UMOV UR19, URZ ;  /* 0x000000ff00137c82 */ /* 0x000fe20008000000 */
[----:B------:R-:W-:Y:S01]  /*32a0*/  R2UR UR11, R0 ;  /* 0x00000000000b72ca */ /* 0x000fe200000e0000 */
[----:B------:R-:W-:Y:S01]  /*32b0*/  UMOV UR18, URZ ;  /* 0x000000ff00127c82 */ /* 0x000fe20008000000 */
[----:B------:R-:W-:Y:S01]  /*32c0*/  R2UR UR12, R8 ;  /* 0x00000000080c72ca */ /* 0x000fe200000e0000 */
[----:B------:R-:W-:Y:S01]  /*32d0*/  IMAD.MOV.U32 R8, RZ, RZ, RZ ;  /* 0x000000ffff087224 */ /* 0x000fe200078e00ff */
[----:B------:R-:W-:Y:S01]  /*32e0*/  UMOV UR17, URZ ;  /* 0x000000ff00117c82 */ /* 0x000fe20008000000 */
[----:B---3--:R-:W-:-:S02]  /*32f0*/  ULEA UR7, UR7, UR6, 0x18 ;  /* 0x0000000607077291 */ /* 0x008fc4000f8ec0ff */
[----:B------:R-:W-:Y:S02]  /*3300*/  UISETP.NE.AND UP2, UPT, UR5, URZ, UPT ;  /* 0x000000ff0500728c */ /* 0x000fe4000bf45270 */
[----:B------:R-:W-:Y:S02]  /*3310*/  UIADD3 UR13, UPT, UPT, UR7, 0x8400, URZ ;  /* 0x00008400070d7890 */ /* 0x000fe4000fffe0ff */
[----:B------:R-:W-:Y:S02]  /*3320*/  UIADD3 UR14, UPT, UPT, UR7, 0xe400, URZ ;  /* 0x0000e400070e7890 */ /* 0x000fe4000fffe0ff */
[----:B----4-:R-:W-:Y:S01]  /*3330*/  UIADD3 UR8, UPT, UPT, UR8, 0x1f, URZ ;  /* 0x0000001f08087890 */ /* 0x010fe2000fffe0ff */
[----:B--2---:R-:W1:Y:S01]  /*3340*/  LDS R2, [UR7+0x130] ;  /* 0x00013007ff027984 */ /* 0x004e620008000800 */
[----:B------:R-:W-:Y:S02]  /*3350*/  USHF.R.U32.HI UR13, URZ, 0x4, UR13 ;  /* 0x00000004ff0d7899 */ /* 0x000fe4000801160d */
[----:B------:R-:W-:-:S02]  /*3360*/  USHF.R.S32.HI UR6, URZ, 0x1f, UR8 ;  /* 0x0000001fff067899 */ /* 0x000fc40008011408 */
[----:B------:R-:W-:Y:S02]  /*3370*/  USHF.R.U32.HI UR14, URZ, 0x4, UR14 ;  /* 0x00000004ff0e7899 */ /* 0x000fe4000801160e */
[----:B------:R-:W-:Y:S02]  /*3380*/  ULEA.HI UR6, UR6, UR8, URZ, 0x5 ;  /* 0x0000000806067291 */ /* 0x000fe4000f8f28ff */
[----:B------:R-:W-:Y:S02]  /*3390*/  ULOP3.LUT UR13, UR13, 0x3fff, URZ, 0xc0, !UPT ;  /* 0x00003fff0d0d7892 */ /* 0x000fe4000f8ec0ff */
[----:B------:R-:W-:Y:S02]  /*33a0*/  USHF.R.S32.HI UR6, URZ, 0x5, UR6 ;  /* 0x00000005ff067899 */ /* 0x000fe40008011406 */
[----:B------:R-:W-:Y:S02]  /*33b0*/  ULOP3.LUT UR14, UR14, 0x3fff, URZ, 0xc0, !UPT ;  /* 0x00003fff0e0e7892 */ /* 0x000fe4000f8ec0ff */
[----:B------:R-:W-:Y:S01]  /*33c0*/  UISETP.LT.AND UP0, UPT, UR6, 0x1, UPT ;  /* 0x000000010600788c */ /* 0x000fe2000bf01270 */
[----:B------:R-:W-:Y:S01]  /*33d0*/  UMOV UR28, 0x0 ;  /* 0x00000000001c7882 */ /* 0x000fe20000000000 */
[----:B------:R-:W-:Y:S01]  /*33e0*/  UMOV UR29, 0x8400910 ;  /* 0x08400910001d7882 */ /* 0x000fe20000000000 */
[----:B------:R-:W-:-:S02]  /*33f0*/  ULOP3.LUT UR13, UR13, 0x10000, URZ, 0xfc, !UPT ;  /* 0x000100000d0d7892 */ /* 0x000fc4000f8efcff */
[----:B------:R-:W-:Y:S02]  /*3400*/  ULOP3.LUT UR14, UR14, 0x10000, URZ, 0xfc, !UPT ;  /* 0x000100000e0e7892 */ /* 0x000fe4000f8efcff */
[----:B------:R-:W-:Y:S01]  /*3410*/  USEL UR20, UR6, 0x1, !UP0 ;  /* 0x0000000106147887 */ /* 0x000fe2000c000000 */
[----:B------:R-:W-:Y:S01]  /*3420*/  UMOV UR26, 0x0 ;  /* 0x00000000001a7882 */ /* 0x000fe20000000000 */
[----:B------:R-:W-:Y:S01]  /*3430*/  UMOV UR27, 0x8400910 ;  /* 0x08400910001b7882 */ /* 0x000fe20000000000 */
[----:B------:R-:W-:Y:S01]  /*3440*/  UMOV UR24, 0x0 ;  /* 0x0000000000187882 */ /* 0x000fe20000000000 */
[----:B------:R-:W-:Y:S01]  /*3450*/  UMOV UR25, 0x8400910 ;  /* 0x0840091000197882 */ /* 0x000fe20000000000 */
[----:B------:R-:W-:Y:S01]  /*3460*/  UMOV UR22, 0x0 ;  /* 0x0000000000167882 */ /* 0x000fe20000000000 */
[----:B------:R-:W-:Y:S01]  /*3470*/  UMOV UR23, 0x8400910 ;  /* 0x0840091000177882 */ /* 0x000fe20000000000 */
[----:B-1----:R-:W-:Y:S02]  /*3480*/  R2UR UR21, R2 ;  /* 0x00000000021572ca */ /* 0x002fe400000e0000 */
[----:B------:R-:W-:-:S13]  /*3490*/  CS2R R2, SRZ ;  /* 0x0000000000027805 */ /* 0x000fda000001ff00 */
.L_x_73:
[C---:B------:R-:W-:Y:S02]  /*34a0*/  LEA R0, R8.reuse, UR7, 0x3 ;  /* 0x0000000708007c11 */ /* 0x040fe4000f8e18ff */
[----:B------:R-:W-:Y:S02]  /*34b0*/  SHF.L.U32 R5, R3, 0x1f, RZ ;  /* 0x0000001f03057819 */ /* 0x000fe400000006ff */
[----:B------:R-:W-:Y:S02]  /*34c0*/  LEA R4, R8, UR7, 0x4 ;  /* 0x0000000708047c11 */ /* 0x000fe4000f8e20ff */
[----:B------:R-:W1:Y:S02]  /*34d0*/  SYNCS.PHASECHK.TRANS64.TRYWAIT P0, [R0+URZ+0x80], R5 ;  /* 0x00008005000075a7 */ /* 0x000e6400080011ff */
[----:B-1-34-:R-:W-:Y:S05]  /*34e0*/  @!P0 BRA `(.L_x_66) ;  /* 0x0000008800848947 */ /* 0x01afea0003800000 */
.L_x_200:
[----:B-1----:R-:W1:Y:S01]  /*34f0*/  LDS.128 R4, [R4+0x110] ;  /* 0x0001100004047984 */ /* 0x002e620000000c00 */
[----:B------:R-:W-:Y:S02]  /*3500*/  VIADD R0, R0, 0x90 ;  /* 0x0000009000007836 */ /* 0x000fe40000000000 */
[----:B------:R-:W-:Y:S01]  /*3510*/  VIADD R8, R8, 0x1 ;  /* 0x0000000108087836 */ /* 0x000fe20000000000 */
[----:B------:R-:W-:Y:S01]  /*3520*/  @!PT LDS RZ, [RZ] ;  /* 0x00000000fffff984 */ /* 0x000fe20000000800 */
[----:B------:R-:W-:Y:S01]  /*3530*/  @!PT LDS RZ, [RZ] ;  /* 0x00000000fffff984 */ /* 0x000fe20000000800 */
[----:B------:R-:W-:Y:S01]  /*3540*/  @!PT LDS RZ, [RZ] ;  /* 0x00000000fffff984 */ /* 0x000fe20000000800 */
[----:B------:R-:W-:Y:S01]  /*3550*/  @!PT LDS RZ, [RZ] ;  /* 0x00000000fffff984 */ /* 0x000fe20000000800 */
[----:B------:R2:W-:Y:S06]  /*3560*/  MEMBAR.ALL.CTA ;  /* 0x0000000000007992 */ /* 0x0005ec0000008000 */
[----:B--2---:R-:W2:Y:S01]  /*3570*/  FENCE.VIEW.ASYNC.S ;  /* 0x00000000000073c6 */ /* 0x004ea20000000000 */
[----:B------:R-:W-:-:S04]  /*3580*/  PRMT R0, RZ, 0x654, R0 ;  /* 0x00000654ff007816 */ /* 0x000fc80000000000 */
[----:B--2---:R2:W-:Y:S01]  /*3590*/  SYNCS.ARRIVE.TRANS64.RED.A1T0 RZ, [R0+URZ], RZ ;  /* 0x000000ff00ff79a7 */ /* 0x0045e200081004ff */
[----:B-1----:R-:W-:Y:S01]  /*35a0*/  LOP3.LUT P1, RZ, R6, 0x1, RZ, 0xc0, !PT ;  /* 0x0000000106ff7812 */ /* 0x002fe2000782c0ff */
[----:B--2---:R-:W-:-:S12]  /*35b0*/  BRA.U UP2, `(.L_x_67) ;  /* 0x0000000502087547 */ /* 0x004fd8000b800000 */
[----:B------:R-:W1:Y:S01]  /*35c0*/  LDCU UR8, c[0x0][0x38c] ;  /* 0x00007180ff0877ac */ /* 0x000e620008000800 */
[----:B------:R-:W-:Y:S02]  /*35d0*/  PLOP3.LUT P2, PT, PT, PT, PT, 0x80, 0x8 ;  /* 0x000000000008781c */ /* 0x000fe40003f4f070 */
[----:B------:R-:W-:Y:S01]  /*35e0*/  SHF.L.U32 R5, R9, 0x1f, RZ ;  /* 0x0000001f09057819 */ /* 0x000fe200000006ff */
[----:B------:R-:W-:Y:S02]  /*35f0*/  ULEA UR9, UR19, UR7, 0x3 ;  /* 0x0000000713097291 */ /* 0x000fe4000f8e18ff */
[----:B------:R-:W-:Y:S02]  /*3600*/  ULEA UR10, UR19, UR21, 0x7 ;  /* 0x00000015130a7291 */ /* 0x000fe4000f8e38ff */
[----:B-1----:R-:W-:-:S06]  /*3610*/  UISETP.GE.AND UP0, UPT, UR8, 0x1, UPT ;  /* 0x000000010800788c */ /* 0x002fcc000bf06270 */
[----:B------:R-:W-:-:S05]  /*3620*/  PLOP3.LUT P0, PT, PT, PT, UP0, 0x80, 0x8 ;  /* 0x000000000008781c */ /* 0x000fca0003f0f008 */
[----:B------:R-:W-:-:S08]  /*3630*/  @UP0 ULEA UR8, UR18, UR7, 0x3 ;  /* 0x0000000712080291 */ /* 0x000fd0000f8e18ff */
[----:B------:R-:W-:-:S04]  /*3640*/  @P0 SHF.L.U32 R0, R2, 0x1f, RZ ;  /* 0x0000001f02000819 */ /* 0x000fc800000006ff */
[----:B------:R1:W2:Y:S01]  /*3650*/  @P0 SYNCS.PHASECHK.TRANS64.TRYWAIT P2, [UR8], R0 ;  /* 0x00000000ff0005a7 */ /* 0x0002a20008041108 */
[----:B------:R-:W3:Y:S02]  /*3660*/  SYNCS.PHASECHK.TRANS64.TRYWAIT P0, [UR9+0xc0], R5 ;  /* 0x0000c005ff0075a7 */ /* 0x000ee40008001109 */
[----:B-123--:R-:W-:Y:S05]  /*3670*/  @!P0 BRA `(.L_x_68) ;  /* 0x0000008800348947 */ /* 0x00efea0003800000 */
.L_x_202:
[----:B------:R-:W-:Y:S01]  /*3680*/  UMOV UR16, UR17 ;  /* 0x0000001100107c82 */ /* 0x000fe20008000000 */
[----:B------:R-:W-:Y:S05]  /*3690*/  BRA.U !UP0, `(.L_x_69) ;  /* 0x0000000108c07547 */ /* 0x000fea000b800000 */
[----:B------:R-:W-:Y:S02]  /*36a0*/  UIADD3 UR16, UPT, UPT, UR20, UR17, URZ ;  /* 0x0000001114107290 */ /* 0x000fe4000fffe0ff */
[----:B------:R-:W-:Y:S01]  /*36b0*/  UPLOP3.LUT UP3, UPT, UPT, UPT, UPT, 0x40, 0x4 ;  /* 0x000000000004789c */ /* 0x000fe20003f6e870 */
[----:B------:R-:W-:Y:S01]  /*36c0*/  UMOV UR15, UR6 ;  /* 0x00000006000f7c82 */ /* 0x000fe20008000000 */
[----:B------:R-:W-:-:S09]  /*36d0*/  UMOV UR46, UR18 ;  /* 0x00000012002e7c82 */ /* 0x000fd20008000000 */
.L_x_72:
[----:B--2---:R-:W-:Y:S01]  /*36e0*/  ULEA UR8, UR46, UR7, 0x3 ;  /* 0x000000072e087291 */ /* 0x004fe2000f8e18ff */
[----:B---3--:R-:W-:Y:S11]  /*36f0*/  @P2 BRA `(.L_x_70) ;  /* 0x00000000000c2947 */ /* 0x008ff60003800000 */
[----:B-1----:R-:W-:Y:S04]  /*3700*/  SHF.L.U32 R5, R2, 0x1f, RZ ;  /* 0x0000001f02057819 */ /* 0x002fe800000006ff */
[----:B------:R-:W1:Y:S02]  /*3710*/  SYNCS.PHASECHK.TRANS64.TRYWAIT P0, [UR8], R5 ;  /* 0x00000005ff0075a7 */ /* 0x000e640008001108 */
[----:B-1----:R-:W-:Y:S05]  /*3720*/  @!P0 BRA `(.L_x_71) ;  /* 0x0000008800208947 */ /* 0x002fea0003800000 */
.L_x_70:
[----:B------:R-:W-:Y:S01]  /*3730*/  UISETP.NE.AND UP0, UPT, UR15, 0x1, UPT ;  /* 0x000000010f00788c */ /* 0x000fe2000bf05270 */
[----:B------:R-:W-:Y:S01]  /*3740*/  PLOP3.LUT P2, PT, PT, PT, PT, 0x80, 0x8 ;  /* 0x000000000008781c */ /* 0x000fe20003f4f070 */
[----:B------:R-:W-:Y:S02]  /*3750*/  UIADD3 UR18, UPT, UPT, UR46, 0x1, URZ ;  /* 0x000000012e127890 */ /* 0x000fe4000fffe0ff */
[----:B------:R-:W-:Y:S02]  /*3760*/  ULEA UR32, UR46, UR14, 0xa ;  /* 0x0000000e2e207291 */ /* 0x000fe4000f8e50ff */
[----:B------:R-:W-:Y:S01]  /*3770*/  UISETP.NE.AND UP1, UPT, UR18, 0x3, UPT ;  /* 0x000000031200788c */ /* 0x000fe2000bf25270 */
[----:B------:R-:W-:Y:S01]  /*3780*/  PLOP3.LUT P0, PT, PT, PT, UP0, 0x80, 0x8 ;  /* 0x000000000008781c */ /* 0x000fe20003f0f008 */
[----:B------:R-:W-:Y:S02]  /*3790*/  UIADD3 UR44, UPT, UPT, UR32, 0x2, URZ ;  /* 0x00000002202c7890 */ /* 0x000fe4000fffe0ff */
[----:B------:R-:W-:Y:S02]  /*37a0*/  USEL UR31, URZ, 0x1, UP1 ;  /* 0x00000001ff1f7887 */ /* 0x000fe40008800000 */
[----:B------:R-:W-:Y:S02]  /*37b0*/  USEL UR18, UR18, URZ, UP1 ;  /* 0x000000ff12127287 */ /* 0x000fe40008800000 */
[----:B------:R-:W-:Y:S02]  /*37c0*/  UIADD3 UR40, UPT, UPT, UR32, 0x4, URZ ;  /* 0x0000000420287890 */ /* 0x000fe4000fffe0ff */
[----:B------:R-:W-:Y:S01]  /*37d0*/  @UP0 ULEA UR30, UR18, UR7, 0x3 ;  /* 0x00000007121e0291 */ /* 0x000fe2000f8e18ff */
[----:B------:R-:W-:Y:S01]  /*37e0*/  LOP3.LUT R2, R2, UR31, RZ, 0x3c, !PT ;  /* 0x0000001f02027c12 */ /* 0x000fe2000f8e3cff */
[----:B------:R-:W-:Y:S02]  /*37f0*/  UIADD3 UR36, UPT, UPT, UR32, 0x6, URZ ;  /* 0x0000000620247890 */ /* 0x000fe4000fffe0ff */
[----:B------:R-:W-:Y:S01]  /*3800*/  UIADD3 UR8, UPT, UPT, UR8, 0x18, URZ ;  /* 0x0000001808087890 */ /* 0x000fe2000fffe0ff */
[----:B-1----:R-:W-:Y:S01]  /*3810*/  @P0 SHF.L.U32 R0, R2, 0x1f, RZ ;  /* 0x0000001f02000819 */ /* 0x002fe200000006ff */
[----:B------:R-:W-:Y:S02]  /*3820*/  UIADD3 UR17, UPT, UPT, UR17, 0x1, URZ ;  /* 0x0000000111117890 */ /* 0x000fe4000fffe0ff */
[----:B------:R-:W-:Y:S01]  /*3830*/  UIADD3 UR15, UPT, UPT, UR15, -0x1, URZ ;  /* 0xffffffff0f0f7890 */ /* 0x000fe2000fffe0ff */
[----:B------:R2:W3:Y:S01]  /*3840*/  @P0 SYNCS.PHASECHK.TRANS64.TRYWAIT P2, [UR30], R0 ;  /* 0x00000000ff0005a7 */ /* 0x0004e2000804111e */
[----:B------:R-:W-:Y:S02]  /*3850*/  ULEA UR30, UR46, UR13, 0x9 ;  /* 0x0000000d2e1e7291 */ /* 0x000fe4000f8e48ff */
[----:B------:R-:W-:Y:S02]  /*3860*/  UISETP.NE.AND UP0, UPT, UR17, UR16, UPT ;  /* 0x000000101100728c */ /* 0x000fe4000bf05270 */
[----:B------:R-:W-:Y:S02]  /*3870*/  UIADD3 UR42, UPT, UPT, UR30, 0x2, URZ ;  /* 0x000000021e2a7890 */ /* 0x000fe4000fffe0ff */
[----:B------:R-:W-:Y:S02]  /*3880*/  UIADD3 UR38, UPT, UPT, UR30, 0x4, URZ ;  /* 0x000000041e267890 */ /* 0x000fe4000fffe0ff */
[----:B------:R-:W-:Y:S01]  /*3890*/  UIADD3 UR34, UPT, UPT, UR30, 0x6, URZ ;  /* 0x000000061e227890 */ /* 0x000fe2000fffe0ff */
[----:B------:R-:W-:Y:S01]  /*38a0*/  UMOV UR33, 0x40004040 ;  /* 0x4000404000217882 */ /* 0x000fe20000000000 */
[----:B------:R-:W-:Y:S01]  /*38b0*/  UMOV UR31, 0x40004040 ;  /* 0x40004040001f7882 */ /* 0x000fe20000000000 */
[----:B------:R-:W-:Y:S01]  /*38c0*/  UMOV UR45, 0x40004040 ;  /* 0x40004040002d7882 */ /* 0x000fe20000000000 */
[----:B------:R2:W-:Y:S01]  /*38d0*/  UTCHMMA.2CTA gdesc[UR30], gdesc[UR32], tmem[UR10], tmem[UR28], idesc[UR29], UP3 ;  /* 0x00ff1c201e0075ea */ /* 0x0005e20009a0000a */
[----:B------:R-:W-:Y:S01]  /*38e0*/  UPLOP3.LUT UP3, UPT, UPT, UPT, UPT, 0x80, 0x8 ;  /* 0x000000000008789c */ /* 0x000fe20003f6f070 */
[----:B------:R-:W-:Y:S01]  /*38f0*/  UMOV UR43, 0x40004040 ;  /* 0x40004040002b7882 */ /* 0x000fe20000000000 */
[----:B------:R-:W-:Y:S01]  /*3900*/  UMOV UR41, 0x40004040 ;  /* 0x4000404000297882 */ /* 0x000fe20000000000 */
[----:B------:R2:W-:Y:S01]  /*3910*/  UTCHMMA.2CTA gdesc[UR42], gdesc[UR44], tmem[UR10], tmem[UR26], idesc[UR27], UPT ;  /* 0x00ff1a2c2a0075ea */ /* 0x0005e2000ba0000a */
[----:B------:R-:W-:Y:S01]  /*3920*/  UMOV UR39, 0x40004040 ;  /* 0x4000404000277882 */ /* 0x000fe20000000000 */
[----:B------:R-:W-:Y:S01]  /*3930*/  UMOV UR37, 0x40004040 ;  /* 0x4000404000257882 */ /* 0x000fe20000000000 */
[----:B------:R-:W-:Y:S01]  /*3940*/  UMOV UR35, 0x40004040 ;  /* 0x4000404000237882 */ /* 0x000fe20000000000 */
[----:B------:R2:W-:Y:S01]  /*3950*/  UTCHMMA.2CTA gdesc[UR38], gdesc[UR40], tmem[UR10], tmem[UR24], idesc[UR25], UPT ;  /* 0x00ff1828260075ea */ /* 0x0005e2000ba0000a */
[----:B------:R2:W-:Y:S01]  /*3960*/  UTCHMMA.2CTA gdesc[UR34], gdesc[UR36], tmem[UR10], tmem[UR22], idesc[UR23], UPT ;  /* 0x00ff1624220075ea */ /* 0x0005e2000ba0000a */
[----:B------:R2:W-:Y:S01]  /*3970*/  UTCBAR.2CTA.MULTICAST [UR8], URZ, UR12 ;  /* 0x000000ff080073e9 */ /* 0x0005e2000820080c */
[----:B------:R-:W-:Y:S01]  /*3980*/  UMOV UR46, UR18 ;  /* 0x00000012002e7c82 */ /* 0x000fe20008000000 */
[----:B------:R-:W-:Y:S05]  /*3990*/  BRA.U UP0, `(.L_x_72) ;  /* 0xfffffffd00507547 */ /* 0x000fea000b83ffff */
.L_x_69:
[----:B------:R-:W-:Y:S01]  /*39a0*/  UIADD3 UR9, UPT, UPT, UR9, 0xa0, URZ ;  /* 0x000000a009097890 */ /* 0x000fe2000fffe0ff */
[----:B------:R-:W-:-:S08]  /*39b0*/  UMOV UR17, UR16 ;  /* 0x0000001000117c82 */ /* 0x000fd00008000000 */
[----:B------:R4:W-:Y:S01]  /*39c0*/  UTCBAR.2CTA.MULTICAST [UR9], URZ, UR11 ;  /* 0x000000ff090073e9 */ /* 0x0009e2000820080b */
[----:B------:R-:W-:Y:S02]  /*39d0*/  NOP ;  /* 0x0000000000007918 */ /* 0x000fe40000000000 */
.L_x_67:
[----:B------:R-:W-:Y:S01]  /*39e0*/  UIADD3 UR19, UPT, UPT, UR19, 0x1, URZ ;  /* 0x0000000113137890 */ /* 0x000fe2000fffe0ff */
[----:B------:R-:W-:-:S03]  /*39f0*/  ISETP.NE.AND P0, PT, R8, 0x2, PT ;  /* 0x000000020800780c */ /* 0x000fc60003f05270 */
[----:B------:R-:W-:Y:S01]  /*3a00*/  UISETP.NE.AND UP0, UPT, UR19, 0x4, UPT ;  /* 0x000000041300788c */ /* 0x000fe2000bf05270 */
[----:B-12---:R-:W-:Y:S02]  /*3a10*/  SEL R0, RZ, 0x1, P0 ;  /* 0x00000001ff007807 */ /* 0x006fe40000000000 */
[----:B------:R-:W-:Y:S01]  /*3a20*/  SEL R8, R8, RZ, P0 ;  /* 0x000000ff08087207 */ /* 0x000fe20000000000 */
[----:B------:R-:W-:Y:S01]  /*3a30*/  USEL UR8, URZ, 0x1, UP0 ;  /* 0x00000001ff087887 */ /* 0x000fe20008000000 */
[----:B------:R-:W-:Y:S01]  /*3a40*/  LOP3.LUT R3, R3, R0, RZ, 0x3c, !PT ;  /* 0x0000000003037212 */ /* 0x000fe200078e3cff */
[----:B------:R-:W-:-:S04]  /*3a50*/  USEL UR19, UR19, URZ, UP0 ;  /* 0x000000ff13137287 */ /* 0x000fc80008000000 */
[----:B------:R-:W-:Y:S01]  /*3a60*/  LOP3.LUT R9, R9, UR8, RZ, 0x3c, !PT ;  /* 0x0000000809097c12 */ /* 0x000fe2000f8e3cff */
[----:B------:R-:W-:Y:S07]  /*3a70*/  @P1 BRA `(.L_x_73) ;  /* 0xfffffff800881947 */ /* 0x000fee000383ffff */
[----:B------:R-:W1:Y:S01]  /*3a80*/  S2UR UR6, SR_CgaCtaId ;  /* 0x00000000000679c3 */ /* 0x000e620000008800 */
[----:B------:R-:W-:Y:S01]  /*3a90*/  ELECT P0, URZ, PT ;  /* 0x0000000000ff782f */ /* 0x000fe20003800000 */
[----:B------:R-:W-:Y:S01]  /*3aa0*/  HFMA2 R0, -RZ, RZ, 0, 5.9604644775390625e-08 ;  /* 0x00000001ff007431 */ /* 0x000fe200000001ff */
[----:B------:R-:W-:-:S05]  /*3ab0*/  UMOV UR8, 0x40 ;  /* 0x0000004000087882 */ /* 0x000fca0000000000 */
[----:B------:R-:W-:Y:S01]  /*3ac0*/  UVIRTCOUNT.DEALLOC.SMPOOL 0x80 ;  /* 0x000000800000784c */ /* 0x000fe20000000000 */
[----:B------:R-:W-:Y:S02]  /*3ad0*/  UISETP.NE.AND UP0, UPT, UR5, URZ, UPT ;  /* 0x000000ff0500728c */ /* 0x000fe4000bf05270 */
[----:B-1----:R-:W-:-:S09]  /*3ae0*/  ULEA UR6, UR6, UR8, 0x18 ;  /* 0x0000000806067291 */ /* 0x002fd2000f8ec0ff */
[----:B------:R1:W-:Y:S01]  /*3af0*/  @P0 STS.U8 [UR6+0x1c], R0 ;  /* 0x00001c00ff000988 */ /* 0x0003e20008000006 */
[----:B------:R-:W-:Y:S05]  /*3b00*/  BRA.U UP0, `(.L_x_74) ;  /* 0x0000000100a07547 */ /* 0x000fea000b800000 */
[----:B------:R-:W-:Y:S01]  /*3b10*/  UIADD3 UR5, UPT, UPT, UR7, 0xc0, URZ ;  /* 0x000000c007057890 */ /* 0x000fe2000fffe0ff */
[----:B------:R-:W-:-:S03]  /*3b20*/  SHF.L.U32 R3, R9, 0x1f, RZ ;  /* 0x0000001f09037819 */ /* 0x000fc600000006ff */
[----:B------:R-:W-:-:S09]  /*3b30*/  ULEA UR8, UR19, UR5, 0x3 ;  /* 0x0000000513087291 */ /* 0x000fd2000f8e18ff */
[----:B------:R-:W2:Y:S02]  /*3b40*/  SYNCS.PHASECHK.TRANS64.TRYWAIT P0, [UR8], R3 ;  /* 0x00000003ff0075a7 */ /* 0x000ea40008001108 */
[----:B--2---:R-:W-:Y:S05]  /*3b50*/  @!P0 BRA `(.L_x_75) ;  /* 0x00000084002c8947 */ /* 0x004fea0003800000 */
.L_x_205:
[----:B----4-:R-:W-:-:S04]  /*3b60*/  UIADD3 UR9, UPT, UPT, UR19, 0x1, URZ ;  /* 0x0000000113097890 */ /* 0x010fc8000fffe0ff */
        /* <DEDUP_REMOVED lines=8> */
.L_x_207:
        /* <DEDUP_REMOVED lines=9> */
.L_x_209:
[----:B------:R-:W-:-:S04]  /*3c80*/  UIADD3 UR9, UPT, UPT, UR9, 0x1, URZ ;  /* 0x0000000109097890 */ /* 0x000fc8000fffe0ff */
[----:B------:R-:W-:-:S04]  /*3c90*/  UISETP.NE.AND UP1, UPT, UR9, 0x4, UPT ;  /* 0x000000040900788c */ /* 0x000fc8000bf25270 */
[----:B------:R-:W-:Y:S02]  /*3ca0*/  USEL UR8, URZ, 0x1, UP1 ;  /* 0x00000001ff087887 */ /* 0x000fe40008800000 */
[----:B------:R-:W-:-:S04]  /*3cb0*/  USEL UR9, UR9, URZ, UP1 ;  /* 0x000000ff09097287 */ /* 0x000fc80008800000 */
[----:B------:R-:W-:Y:S01]  /*3cc0*/  ULEA UR9, UR9, UR5, 0x3 ;  /* 0x0000000509097291 */ /* 0x000fe2000f8e18ff */
[----:B-1----:R-:W-:-:S04]  /*3cd0*/  LOP3.LUT R3, R2, UR8, RZ, 0x3c, !PT ;  /* 0x0000000802037c12 */ /* 0x002fc8000f8e3cff */
[----:B------:R-:W-:Y:S01]  /*3ce0*/  SHF.L.U32 R3, R3, 0x1f, RZ ;  /* 0x0000001f03037819 */ /* 0x000fe200000006ff */
[----:B------:R-:W-:-:S04]  /*3cf0*/  IMAD.U32 R0, RZ, RZ, UR9 ;  /* 0x00000009ff007e24 */ /* 0x000fc8000f8e00ff */
[----:B------:R1:W2:Y:S03]  /*3d00*/  SYNCS.PHASECHK.TRANS64.TRYWAIT P0, [R0+URZ], R3 ;  /* 0x00000003000075a7 */ /* 0x0002a600080011ff */
[----:B--2---:R-:W-:Y:S05]  /*3d10*/  @!P0 NANOSLEEP.SYNCS 0x989680 ;  /* 0x009896800000895d */ /* 0x004fea0003900000 */
[----:B------:R-:W2:Y:S02]  /*3d20*/  @!P0 SYNCS.PHASECHK.TRANS64 P0, [R0+URZ], R3 ;  /* 0x00000003000085a7 */ /* 0x000ea400080010ff */
[----:B--2---:R-:W-:Y:S05]  /*3d30*/  @P0 BRA `(.L_x_78) ;  /* 0x0000000000200947 */ /* 0x004fea0003800000 */
.L_x_79:
[----:B--2---:R2:W4:Y:S02]  /*3d40*/  SYNCS.PHASECHK.TRANS64.TRYWAIT P0, [R0+URZ], R3 ;  /* 0x00000003000075a7 */ /* 0x00452400080011ff */
[----:B----4-:R-:W-:Y:S05]  /*3d50*/  @!P0 NANOSLEEP.SYNCS 0x989680 ;  /* 0x009896800000895d */ /* 0x010fea0003900000 */
[----:B------:R-:W4:Y:S02]  /*3d60*/  @!P0 SYNCS.PHASECHK.TRANS64 P0, [R0+URZ], R3 ;  /* 0x00000003000085a7 */ /* 0x000f2400080010ff */
[----:B----4-:R-:W-:Y:S05]  /*3d70*/  @!P0 BRA `(.L_x_79) ;  /* 0xfffffffc00f08947 */ /* 0x010fea000383ffff */
[----:B------:R-:W-:Y:S05]  /*3d80*/  BRA `(.L_x_78) ;  /* 0x00000000000c7947 */ /* 0x000fea0003800000 */
.L_x_74:
[----:B------:R-:W-:-:S04]  /*3d90*/  UIADD3 UR5, UPT, UPT, UR7, 0x100, URZ ;  /* 0x0000010007057890 */ /* 0x000fc8000fffe0ff */
[----:B------:R-:W-:-:S09]  /*3da0*/  UPRMT UR5, UR4, 0x654, UR5 ;  /* 0x0000065404057896 */ /* 0x000fd20008000005 */
[----:B------:R-:W-:Y:S03]  /*3db0*/  SYNCS.ARRIVE.TRANS64.RED.A1T0 RZ, [UR5], RZ ;  /* 0x000000ffffff79a7 */ /* 0x000fe60008100405 */
.L_x_78:
[----:B-12---:R-:W-:Y:S01]  /*3dc0*/  SHF.L.U32 R3, RZ, 0x1f, RZ ;  /* 0x0000001fff037819 */ /* 0x006fe200000006ff */
[----:B------:R-:W-:Y:S01]  /*3dd0*/  UIADD3 UR5, UPT, UPT, UR7, 0x100, URZ ;  /* 0x0000010007057890 */ /* 0x000fe2000fffe0ff */
[----:B------:R-:W-:Y:S02]  /*3de0*/  PLOP3.LUT P0, PT, PT, PT, UP0, 0x80, 0x8 ;  /* 0x000000000008781c */ /* 0x000fe40003f0f008 */
[----:B------:R-:W1:Y:S02]  /*3df0*/  SYNCS.PHASECHK.TRANS64.TRYWAIT P1, [UR7+0x100], R3 ;  /* 0x00010003ff0075a7 */ /* 0x000e640008021107 */
[----:B-1----:R-:W-:Y:S09]  /*3e00*/  @!P1 BRA `(.L_x_80) ;  /* 0x0000008000c89947 */ /* 0x002ff20003800000 */
.L_x_211:
[----:B------:R-:W-:Y:S01]  /*3e10*/  @!UP0 UPRMT UR5, UR4, 0x654, UR5 ;  /* 0x0000065404058896 */ /* 0x000fe20008000005 */
[----:B------:R-:W-:Y:S02]  /*3e20*/  UMOV UR8, 0xffff ;  /* 0x0000ffff00087882 */ /* 0x000fe40000000000 */
[----:B------:R-:W-:-:S06]  /*3e30*/  UMOV UR4, 0x1 ;  /* 0x0000000100047882 */ /* 0x000fcc0000000000 */
[----:B------:R-:W-:Y:S01]  /*3e40*/  @!P0 SYNCS.ARRIVE.TRANS64.RED.A1T0 RZ, [UR5], RZ ;  /* 0x000000ffffff89a7 */ /* 0x000fe20008100405 */
[----:B------:R-:W-:Y:S01]  /*3e50*/  NOP ;  /* 0x0000000000007918 */ /* 0x000fe20000000000 */
[----:B-1----:R-:W1:Y:S01]  /*3e60*/  LDS R0, [UR6+0x14] ;  /* 0x00001406ff007984 */ /* 0x002e620008000800 */
[----:B------:R-:W-:-:S04]  /*3e70*/  ULOP3.LUT UR5, UR21, 0xffff, URZ, 0xc0, !UPT ;  /* 0x0000ffff15057892 */ /* 0x000fc8000f8ec0ff */
[----:B------:R-:W-:-:S04]  /*3e80*/  USHF.R.U32.HI UR5, URZ, 0x5, UR5 ;  /* 0x00000005ff057899 */ /* 0x000fc80008011605 */
[----:B------:R-:W-:Y:S02]  /*3e90*/  USHF.L.U32 UR8, UR8, UR5, URZ ;  /* 0x0000000508087299 */ /* 0x000fe400080006ff */
[----:B------:R-:W-:-:S04]  /*3ea0*/  USHF.L.U32 UR4, UR4, UR5, URZ ;  /* 0x0000000504047299 */ /* 0x000fc800080006ff */
[----:B-1----:R-:W-:-:S04]  /*3eb0*/  LOP3.LUT R0, R0, UR8, RZ, 0xc0, !PT ;  /* 0x0000000800007c12 */ /* 0x002fc8000f8ec0ff */
[----:B------:R-:W-:-:S13]  /*3ec0*/  ISETP.NE.AND P0, PT, R0, UR8, PT ;  /* 0x0000000800007c0c */ /* 0x000fda000bf05270 */
[----:B------:R-:W-:Y:S05]  /*3ed0*/  @P0 BRA `(.L_x_81) ;  /* 0x0000000000580947 */ /* 0x000fea0003800000 */
[----:B------:R-:W1:Y:S02]  /*3ee0*/  LDS R0, [UR6+0x18] ;  /* 0x00001806ff007984 */ /* 0x000e640008000800 */
[----:B-1----:R-:W-:-:S04]  /*3ef0*/  LOP3.LUT R0, R0, UR4, RZ, 0xc0, !PT ;  /* 0x0000000400007c12 */ /* 0x002fc8000f8ec0ff */
[----:B------:R-:W-:-:S13]  /*3f00*/  ISETP.NE.AND P0, PT, R0, UR4, PT ;  /* 0x0000000400007c0c */ /* 0x000fda000bf05270 */
[----:B------:R-:W-:Y:S05]  /*3f10*/  @P0 BRA `(.L_x_82) ;  /* 0x00000000003c0947 */ /* 0x000fea0003800000 */
[----:B------:R-:W1:Y:S01]  /*3f20*/  S2R R2, SR_LANEID ;  /* 0x0000000000027919 */ /* 0x000e620000000000 */
[----:B------:R-:W-:Y:S01]  /*3f30*/  ULOP3.LUT UR8, URZ, UR8, URZ, 0x33, !UPT ;  /* 0x00000008ff087292 */ /* 0x000fe2000f8e33ff */
[----:B------:R-:W-:Y:S01]  /*3f40*/  LOP3.LUT R4, RZ, UR4, RZ, 0x33, !PT ;  /* 0x00000004ff047c12 */ /* 0x000fe2000f8e33ff */
[----:B------:R-:W-:Y:S02]  /*3f50*/  VOTEU.ANY UR7, UPT, PT ;  /* 0x0000000000077886 */ /* 0x000fe400038e0100 */
[----:B------:R-:W-:Y:S01]  /*3f60*/  UFLO.U32 UR7, UR7 ;  /* 0x00000007000772bd */ /* 0x000fe200080e0000 */
[----:B------:R-:W2:Y:S01]  /*3f70*/  REDUX UR4, R4 ;  /* 0x00000000040473c4 */ /* 0x000ea20000000000 */
[----:B------:R-:W-:-:S06]  /*3f80*/  IMAD.U32 R0, RZ, RZ, UR8 ;  /* 0x00000008ff007e24 */ /* 0x000fcc000f8e00ff */
[----:B------:R1:W-:Y:S01]  /*3f90*/  UTCATOMSWS.AND URZ, UR8 ;  /* 0x0000000800ff79e3 */ /* 0x0003e20008000000 */
[----:B------:R-:W3:Y:S01]  /*3fa0*/  REDUX UR5, R0 ;  /* 0x00000000000573c4 */ /* 0x000ee20000000000 */
[----:B-1----:R-:W-:Y:S01]  /*3fb0*/  ISETP.EQ.U32.AND P0, PT, R2, UR7, PT ;  /* 0x0000000702007c0c */ /* 0x002fe2000bf02070 */
[----:B--2---:R-:W-:Y:S01]  /*3fc0*/  IMAD.U32 R2, RZ, RZ, UR4 ;  /* 0x00000004ff027e24 */ /* 0x004fe2000f8e00ff */
[----:B---3--:R-:W-:-:S11]  /*3fd0*/  MOV R3, UR5 ;  /* 0x0000000500037c02 */ /* 0x008fd60008000f00 */
[----:B------:R1:W-:Y:S04]  /*3fe0*/  @P0 ATOMS.AND RZ, [UR6+0x14], R3 ;  /* 0x00001403ffff098c */ /* 0x0003e8000a800006 */
[----:B------:R1:W-:Y:S01]  /*3ff0*/  @P0 ATOMS.AND RZ, [UR6+0x18], R2 ;  /* 0x00001802ffff098c */ /* 0x0003e2000a800006 */
[----:B------:R-:W-:Y:S05]  /*4000*/  BRA `(.L_x_83) ;  /* 0x0000000000147947 */ /* 0x000fea0003800000 */
.L_x_82:
[----:B------:R-:W-:Y:S02]  /*4010*/  MOV R2, 0x4030 ;  /* 0x0000403000027802 */ /* 0x000fe40000000f00 */
[----:B---345:R-:W-:Y:S05]  /*4020*/  CALL.REL.NOINC `($__internal_0_$__cuda_sm10x_tcgen05_guardrail_trap_col_being_dealloced_not_returned_by_alloc) ;  /* 0x0000008800587944 */ /* 0x038fea0003c00000 */
[----:B------:R-:W-:Y:S05]  /*4030*/  BRA `(.L_x_83) ;  /* 0x0000000000087947 */ /* 0x000fea0003800000 */
.L_x_81:
[----:B------:R-:W-:Y:S02]  /*4040*/  MOV R2, 0x4060 ;  /* 0x0000406000027802 */ /* 0x000fe40000000f00 */
[----:B---345:R-:W-:Y:S05]  /*4050*/  CALL.REL.NOINC `($__internal_2_$__cuda_sm10x_tcgen05_guardrail_trap_unallocated_columns_being_dealloced) ;  /* 0x0000008800647944 */ /* 0x038fea0003c00000 */
.L_x_83:
[----:B------:R-:W-:Y:S01]  /*4060*/  NOP ;  /* 0x0000000000007918 */ /* 0x000fe20000000000 */
[----:B----4-:R-:W-:Y:S05]  /*4070*/  EXIT ;  /* 0x000000000000794d */ /* 0x010fea0003800000 */
.L_x_54:
[----:B------:R-:W-:-:S09]  /*4080*/  UISETP.NE.OR UP5, UPT, UR10, 0x3, !UP5 ;  /* 0x000000030a00788c */ /* 0x000fd2000efa5670 */
[----:B------:R-:W-:Y:S05]  /*4090*/  BRA.U UP5, `(.L_x_84) ;  /* 0x0000001905587547 */ /* 0x000fea000b800000 */
[----:B------:R-:W1:Y:S01]  /*40a0*/  LDC R0, c[0x0][0xb30] ;  /* 0x0002cc00ff007b82 */ /* 0x000e620000000800 */
[----:B------:R-:W2:Y:S01]  /*40b0*/  LDCU.64 UR8, c[0x0][0x888] ;  /* 0x00011100ff0877ac */ /* 0x000ea20008000a00 */
[----:B------:R-:W-:Y:S02]  /*40c0*/  HFMA2 R25, -RZ, RZ, 0, 0 ;  /* 0x00000000ff197431 */ /* 0x000fe400000001ff */
[----:B------:R-:W-:Y:S01]  /*40d0*/  IMAD.MOV.U32 R27, RZ, RZ, RZ ;  /* 0x000000ffff1b7224 */ /* 0x000fe200078e00ff */
[----:B------:R-:W3:Y:S01]  /*40e0*/  LDCU.64 UR4, c[0x0][0x890] ;  /* 0x00011200ff0477ac */ /* 0x000ee20008000a00 */
[----:B------:R-:W-:Y:S02]  /*40f0*/  IMAD.MOV.U32 R23, RZ, RZ, 0x2000 ;  /* 0x00002000ff177424 */ /* 0x000fe400078e00ff */
[----:B------:R-:W4:Y:S01]  /*4100*/  LDC R19, c[0x0][0x370] ;  /* 0x0000dc00ff137b82 */ /* 0x000f220000000800 */
[----:B------:R-:W-:Y:S01]  /*4110*/  UMOV UR6, 0x400 ;  /* 0x0000040000067882 */ /* 0x000fe20000000000 */
[----:B------:R-:W-:-:S02]  /*4120*/  UPLOP3.LUT UP1, UPT, UPT, UPT, UPT, 0x40, 0x4 ;  /* 0x000000000004789c */ /* 0x000fc40003f2e870 */
[----:B------:R-:W-:-:S04]  /*4130*/  ULEA UR6, UR37, UR6, 0x18 ;  /* 0x0000000625067291 */ /* 0x000fc8000f8ec0ff */
[----:B------:R-:W4:Y:S01]  /*4140*/  LDC R2, c[0x0][0xb0c] ;  /* 0x0002c300ff027b82 */ /* 0x000f220000000800 */
[----:B------:R-:W-:Y:S02]  /*4150*/  UIADD3 UR49, UPT, UPT, UR6, 0x30, URZ ;  /* 0x0000003006317890 */ /* 0x000fe4000fffe0ff */
[----:B--2---:R-:W-:Y:S02]  /*4160*/  UISETP.NE.U32.AND UP3, UPT, UR8, URZ, UPT ;  /* 0x000000ff0800728c */ /* 0x004fe4000bf65070 */
[----:B------:R-:W-:Y:S02]  /*4170*/  UIADD3 UR41, UPT, UPT, UR6, 0x38, URZ ;  /* 0x0000003806297890 */ /* 0x000fe4000fffe0ff */
[----:B---3--:R-:W-:Y:S01]  /*4180*/  UISETP.NE.U32.AND UP4, UPT, UR4, URZ, UPT ;  /* 0x000000ff0400728c */ /* 0x008fe2000bf85070 */
[----:B------:R-:W2:Y:S01]  /*4190*/  LDC R18, c[0x0][0xb20] ;  /* 0x0002c800ff127b82 */ /* 0x000ea20000000800 */
[----:B-1----:R-:W-:Y:S01]  /*41a0*/  ISETP.NE.AND P1, PT, R0, 0x1, PT ;  /* 0x000000010000780c */ /* 0x002fe20003f25270 */
[----:B------:R-:W-:-:S02]  /*41b0*/  UISETP.NE.AND.EX UP3, UPT, UR9, URZ, UPT, UP3 ;  /* 0x000000ff0900728c */ /* 0x000fc4000bf65330 */
[----:B------:R-:W-:Y:S02]  /*41c0*/  UIADD3 UR33, UPT, UPT, UR6, 0x40, URZ ;  /* 0x0000004006217890 */ /* 0x000fe4000fffe0ff */
[----:B------:R-:W-:Y:S02]  /*41d0*/  UIADD3 UR25, UPT, UPT, UR6, 0x48, URZ ;  /* 0x0000004806197890 */ /* 0x000fe4000fffe0ff */
[----:B-----5:R-:W1:Y:S01]  /*41e0*/  LDC.64 R32, c[0x0][0x348] ;  /* 0x0000d200ff207b82 */ /* 0x020e620000000a00 */
[----:B------:R-:W-:-:S07]  /*41f0*/  UISETP.NE.AND.EX UP4, UPT, UR5, URZ, UPT, UP4 ;  /* 0x000000ff0500728c */ /* 0x000fce000bf85340 */
[----:B------:R-:W3:Y:S08]  /*4200*/  LDC.64 R16, c[0x0][0xb10] ;  /* 0x0002c400ff107b82 */ /* 0x000ef00000000a00 */
[----:B------:R-:W1:Y:S08]  /*4210*/  LDC.64 R6, c[0x0][0xb18] ;  /* 0x0002c600ff067b82 */ /* 0x000e700000000a00 */
[----:B------:R-:W1:Y:S08]  /*4220*/  LDC.64 R4, c[0x0][0xb28] ;  /* 0x0002ca00ff047b82 */ /* 0x000e700000000a00 */
[----:B--2-4-:R-:W1:Y:S02]  /*4230*/  LDC R22, c[0x0][0x374] ;  /* 0x0000dd00ff167b82 */ /* 0x014e640000000800 */
.L_x_99:
[----:B------:R-:W-:Y:S02]  /*4240*/  LEA R0, R27, UR6, 0x3 ;  /* 0x000000061b007c11 */ /* 0x000fe4000f8e18ff */
[----:B------:R-:W-:Y:S02]  /*4250*/  SHF.L.U32 R3, R25, 0x1f, RZ ;  /* 0x0000001f19037819 */ /* 0x000fe400000006ff */
[----:B------:R-:W-:Y:S02]  /*4260*/  LEA R28, R27, UR6, 0x4 ;  /* 0x000000061b1c7c11 */ /* 0x000fe4000f8e20ff */
[----:B--2---:R-:W2:Y:S02]  /*4270*/  SYNCS.PHASECHK.TRANS64.TRYWAIT P0, [R0+URZ+0x80], R3 ;  /* 0x00008003000075a7 */ /* 0x004ea400080011ff */
[----:B--2---:R-:W-:Y:S05]  /*4280*/  @!P0 BRA `(.L_x_85) ;  /* 0x0000007c00c08947 */ /* 0x004fea0003800000 */
.L_x_212:
[----:B------:R-:W-:Y:S01]  /*4290*/  ISETP.GE.AND P0, PT, R26, 0x1, PT ;  /* 0x000000011a00780c */ /* 0x000fe20003f06270 */
[----:B------:R-:W4:Y:S01]  /*42a0*/  LDS.128 R28, [R28+0x110] ;  /* 0x000110001c1c7984 */ /* 0x000f220000000c00 */
[----:B--2---:R-:W-:Y:S01]  /*42b0*/  VIADD R0, R0, 0x90 ;  /* 0x0000009000007836 */ /* 0x004fe20000000000 */
[----:B------:R-:W-:Y:S01]  /*42c0*/  @!PT LDS RZ, [RZ] ;  /* 0x00000000fffff984 */ /* 0x000fe20000000800 */
[----:B------:R-:W-:Y:S01]  /*42d0*/  @!PT LDS RZ, [RZ] ;  /* 0x00000000fffff984 */ /* 0x000fe20000000800 */
[----:B------:R-:W-:Y:S01]  /*42e0*/  @!PT LDS RZ, [RZ] ;  /* 0x00000000fffff984 */ /* 0x000fe20000000800 */
[----:B------:R-:W-:Y:S01]  /*42f0*/  @!PT LDS RZ, [RZ] ;  /* 0x00000000fffff984 */ /* 0x000fe20000000800 */
[----:B------:R2:W-:Y:S06]  /*4300*/  MEMBAR.ALL.CTA ;  /* 0x0000000000007992 */ /* 0x0005ec0000008000 */
[----:B--2---:R-:W2:Y:S01]  /*4310*/  FENCE.VIEW.ASYNC.S ;  /* 0x00000000000073c6 */ /* 0x004ea20000000000 */
[----:B------:R-:W-:Y:S04]  /*4320*/  PRMT R0, RZ, 0x654, R0 ;  /* 0x00000654ff007816 */ /* 0x000fe80000000000 */
[----:B--2---:R2:W-:Y:S01]  /*4330*/  SYNCS.ARRIVE.TRANS64.RED.A1T0 RZ, [R0+URZ], RZ ;  /* 0x000000ff00ff79a7 */ /* 0x0045e200081004ff */
[----:B----4-:R-:W-:Y:S11]  /*4340*/  LOP3.LUT P3, RZ, R30, 0x1, RZ, 0xc0, !PT ;  /* 0x000000011eff7812 */ /* 0x010ff6000786c0ff */
[----:B------:R-:W-:Y:S02]  /*4350*/  @!UPT UIADD3 URZ, UPT, UPT, URZ, URZ, URZ ;  /* 0x000000fffffff290 */ /* 0x000fe4000fffe0ff */
[----:B------:R-:W-:Y:S02]  /*4360*/  @P3 MOV R13, R28 ;  /* 0x0000001c000d3202 */ /* 0x000fe40000000f00 */
[----:B------:R-:W-:Y:S01]  /*4370*/  @P3 LOP3.LUT R8, R29, 0xffff, RZ, 0xc0, !PT ;  /* 0x0000ffff1d083812 */ /* 0x000fe200078ec0ff */
[----:B--2---:R-:W-:Y:S06]  /*4380*/  @!P0 BRA `(.L_x_86) ;  /* 0x0000000000a48947 */ /* 0x004fec0003800000 */
[----:B-1----:R-:W-:Y:S01]  /*4390*/  IMAD.HI.U32 R37, R22, R7, RZ ;  /* 0x0000000716257227 */ /* 0x002fe200078e00ff */
[----:B------:R-:W-:Y:S02]  /*43a0*/  ISETP.NE.AND P0, PT, R6, 0x1, PT ;  /* 0x000000010600780c */ /* 0x000fe40003f05270 */
[----:B------:R-:W-:Y:S01]  /*43b0*/  ISETP.NE.AND P2, PT, R26, 0x1, PT ;  /* 0x000000011a00780c */ /* 0x000fe20003f45270 */
[----:B---3--:R-:W-:Y:S01]  /*43c0*/  IMAD.HI.U32 R34, R19, R16, RZ ;  /* 0x0000001013227227 */ /* 0x008fe200078e00ff */
[----:B------:R-:W-:Y:S02]  /*43d0*/  SHF.R.U32.HI R37, RZ, R18, R37 ;  /* 0x00000012ff257219 */ /* 0x000fe40000011625 */
[----:B------:R-:W-:Y:S01]  /*43e0*/  ISETP.NE.AND P4, PT, R2, 0x1, PT ;  /* 0x000000010200780c */ /* 0x000fe20003f85270 */
[----:B------:R-:W-:Y:S01]  /*43f0*/  IMAD.HI.U32 R36, R13, R16, RZ ;  /* 0x000000100d247227 */ /* 0x000fe200078e00ff */
[----:B------:R-:W-:Y:S02]  /*4400*/  SHF.R.U32.HI R34, RZ, R17, R34 ;  /* 0x00000011ff227219 */ /* 0x000fe40000011622 */
[----:B------:R-:W-:Y:S01]  /*4410*/  SEL R3, R22, R37, !P0 ;  /* 0x0000002516037207 */ /* 0x000fe20004000000 */
[C---:B------:R-:W-:Y:S01]  /*4420*/  IMAD.HI.U32 R37, R8.reuse, R7, RZ ;  /* 0x0000000708257227 */ /* 0x040fe200078e00ff */
[----:B------:R-:W-:Y:S02]  /*4430*/  SEL R11, R19, R34, !P4 ;  /* 0x00000022130b7207 */ /* 0x000fe40006000000 */
[----:B------:R-:W-:Y:S01]  /*4440*/  SHF.R.U32.HI R36, RZ, R17, R36 ;  /* 0x00000011ff247219 */ /* 0x000fe20000011624 */
[----:B------:R-:W-:Y:S01]  /*4450*/  IMAD.HI.U32 R38, R3, R4, RZ ;  /* 0x0000000403267227 */ /* 0x000fe200078e00ff */
[----:B------:R-:W-:Y:S03]  /*4460*/  SHF.R.U32.HI R37, RZ, R18, R37 ;  /* 0x00000012ff257219 */ /* 0x000fe60000011625 */
[----:B------:R-:W-:Y:S01]  /*4470*/  IMAD.HI.U32 R34, R11, R4, RZ ;  /* 0x000000040b227227 */ /* 0x000fe200078e00ff */
[----:B------:R-:W-:Y:S02]  /*4480*/  @P2 SHF.R.U32.HI R3, RZ, R5, R38 ;  /* 0x00000005ff032219 */ /* 0x000fe40000011626 */
[----:B------:R-:W-:Y:S02]  /*4490*/  SEL R9, R8, R37, !P0 ;  /* 0x0000002508097207 */ /* 0x000fe40004000000 */
[----:B------:R-:W-:Y:S01]  /*44a0*/  @P2 SHF.R.U32.HI R11, RZ, R5, R34 ;  /* 0x00000005ff0b2219 */ /* 0x000fe20000011622 */
[C---:B------:R-:W-:Y:S01]  /*44b0*/  IMAD R10, R26.reuse, R3, RZ ;  /* 0x000000031a0a7224 */ /* 0x040fe200078e02ff */
[----:B------:R-:W-:Y:S01]  /*44c0*/  SEL R3, R13, R36, !P4 ;  /* 0x000000240d037207 */ /* 0x000fe20006000000 */
[C---:B------:R-:W-:Y:S03]  /*44d0*/  IMAD.HI.U32 R14, R9.reuse, R4, RZ ;  /* 0x00000004090e7227 */ /* 0x040fe600078e00ff */
[----:B------:R-:W-:Y:S01]  /*44e0*/  ISETP.GE.AND P0, PT, R9, R10, PT ;  /* 0x0000000a0900720c */ /* 0x000fe20003f06270 */
[C---:B------:R-:W-:Y:S01]  /*44f0*/  IMAD R12, R26.reuse, R11, RZ ;  /* 0x0000000b1a0c7224 */ /* 0x040fe200078e02ff */
[-C--:B------:R-:W-:Y:S04]  /*4500*/  SHF.R.U32.HI R14, RZ, R5.reuse, R14 ;  /* 0x00000005ff0e7219 */ /* 0x080fe8000001160e */
[----:B------:R-:W-:Y:S02]  /*4510*/  ISETP.GE.OR P0, PT, R3, R12, P0 ;  /* 0x0000000c0300720c */ /* 0x000fe40000706670 */
[----:B------:R-:W-:Y:S05]  /*4520*/  SEL R15, R9, R14, !P2 ;  /* 0x0000000e090f7207 */ /* 0x000fea0005000000 */
[----:B------:R-:W-:Y:S04]  /*4530*/  IMAD.MOV R14, RZ, RZ, -R15 ;  /* 0x000000ffff0e7224 */ /* 0x000fe800078e0a0f */
[----:B------:R-:W-:Y:S02]  /*4540*/  IMAD R14, R26, R14, R9 ;  /* 0x0000000e1a0e7224 */ /* 0x000fe400078e0209 */
[C---:B------:R-:W-:Y:S05]  /*4550*/  @!P0 IMAD.HI.U32 R10, R3.reuse, R4, RZ ;  /* 0x00000004030a8227 */ /* 0x040fea00078e00ff */
[----:B------:R-:W-:Y:S04]  /*4560*/  @!P0 SHF.R.U32.HI R10, RZ, R5, R10 ;  /* 0x00000005ff0a8219 */ /* 0x000fe8000001160a */
[----:B------:R-:W-:Y:S01]  /*4570*/  @!P0 SEL R0, R3, R10, !P2 ;  /* 0x0000000a03008207 */ /* 0x000fe20005000000 */
[----:B------:R-:W-:Y:S03]  /*4580*/  IMAD.MOV R10, RZ, RZ, -R3 ;  /* 0x000000ffff0a7224 */ /* 0x000fe600078e0a03 */
[----:B------:R-:W-:Y:S01]  /*4590*/  @!P0 IADD3 R15, PT, PT, R15, -R0, RZ ;  /* 0x800000000f0f8210 */ /* 0x000fe20007ffe0ff */
[----:B------:R-:W-:Y:S01]  /*45a0*/  @!P0 IMAD R0, R11, R14, R0 ;  /* 0x0000000e0b008224 */ /* 0x000fe200078e0200 */
[----:B------:R-:W-:Y:S01]  /*45b0*/  IADD3 R11, PT, PT, -R9, RZ, RZ ;  /* 0x000000ff090b7210 */ /* 0x000fe20007ffe1ff */
[----:B------:R-:W-:Y:S02]  /*45c0*/  IMAD R13, R2, R10, R13 ;  /* 0x0000000a020d7224 */ /* 0x000fe400078e020d */
[----:B------:R-:W-:Y:S02]  /*45d0*/  @!P0 IMAD R9, R15, R26, R3 ;  /* 0x0000001a0f098224 */ /* 0x000fe400078e0203 */
[----:B------:R-:W-:Y:S02]  /*45e0*/  @!P0 IMAD.MOV.U32 R3, RZ, RZ, R0 ;  /* 0x000000ffff038224 */ /* 0x000fe400078e0000 */
[----:B------:R-:W-:Y:S02]  /*45f0*/  IMAD R8, R6, R11, R8 ;  /* 0x0000000b06087224 */ /* 0x000fe400078e0208 */
[----:B------:R-:W-:Y:S02]  /*4600*/  IMAD R13, R3, R2, R13 ;  /* 0x00000002030d7224 */ /* 0x000fe400078e020d */
[----:B------:R-:W-:Y:S02]  /*4610*/  IMAD R8, R9, R6, R8 ;  /* 0x0000000609087224 */ /* 0x000fe400078e0208 */
.L_x_86:
[----:B------:R-:W-:Y:S05]  /*4620*/  BRA.U UP1, `(.L_x_87) ;  /* 0x0000000101107547 */ /* 0x000fea000b800000 */
[----:B------:R-:W-:Y:S04]  /*4630*/  MOV R0, UR7 ;  /* 0x0000000700007c02 */ /* 0x000fe80008000f00 */
[----:B------:R-:W-:Y:S04]  /*4640*/  SHF.L.U32 R3, R0, 0x1f, RZ ;  /* 0x0000001f00037819 */ /* 0x000fe800000006ff */
[----:B------:R-:W2:Y:S02]  /*4650*/  SYNCS.PHASECHK.TRANS64.TRYWAIT P0, [UR6+0x78], R3 ;  /* 0x00007803ff0075a7 */ /* 0x000ea40008001106 */
[----:B--2---:R-:W-:Y:S05]  /*4660*/  @!P0 BRA `(.L_x_88) ;  /* 0x0000007800dc8947 */ /* 0x004fea0003800000 */
.L_x_87:
[----:B------:R-:W-:Y:S01]  /*4670*/  R2UR UR50, R20 ;  /* 0x00000000143272ca */ /* 0x000fe200000e0000 */
[----:B------:R-:W-:Y:S01]  /*4680*/  IMAD.MOV.U32 R12, RZ, RZ, 0x1 ;  /* 0x00000001ff0c7424 */ /* 0x000fe200078e00ff */
[----:B------:R-:W-:Y:S02]  /*4690*/  R2UR UR51, R21 ;  /* 0x00000000153372ca */ /* 0x000fe400000e0000 */
[----:B------:R-:W-:Y:S02]  /*46a0*/  ISETP.NE.U32.AND P2, PT, RZ, UR4, PT ;  /* 0x00000004ff007c0c */ /* 0x000fe4000bf45070 */
[----:B------:R-:W-:Y:S02]  /*46b0*/  SHF.L.U32 R12, R12, 0x1f, RZ ;  /* 0x0000001f0c0c7819 */ /* 0x000fe400000006ff */
[----:B------:R-:W-:Y:S05]  /*46c0*/  ISETP.NE.AND.EX P2, PT, RZ, UR5, PT, P2 ;  /* 0x00000005ff007c0c */ /* 0x000fea000bf45320 */
[----:B------:R-:W-:Y:S02]  /*46d0*/  USHF.L.U32 UR50, UR50, 0x8, URZ ;  /* 0x0000000832327899 */ /* 0x000fe400080006ff */
[----:B------:R-:W-:Y:S01]  /*46e0*/  USHF.L.U32 UR51, UR51, 0x6, URZ ;  /* 0x0000000633337899 */ /* 0x000fe200080006ff */
[----:B------:R-:W-:Y:S11]  /*46f0*/  BRA.U !UP4, `(.L_x_89) ;  /* 0x000000010c347547 */ /* 0x000ff6000b800000 */
[----:B------:R-:W-:Y:S01]  /*4700*/  UPLOP3.LUT UP0, UPT, UPT, UPT, UP3, 0x80, 0x8 ;  /* 0x000000000008789c */ /* 0x000fe20003f0f030 */
[----:B--2---:R-:W-:Y:S02]  /*4710*/  HFMA2 R0, -RZ, RZ, 0, 5.9604644775390625e-08 ;  /* 0x00000001ff007431 */ /* 0x004fe400000001ff */
[----:B------:R-:W-:Y:S03]  /*4720*/  IMAD.MOV.U32 R67, RZ, RZ, 0x1 ;  /* 0x00000001ff437424 */ /* 0x000fe600078e00ff */
[----:B------:R-:W-:Y:S05]  /*4730*/  PLOP3.LUT P0, PT, PT, PT, UP0, 0x80, 0x8 ;  /* 0x000000000008781c */ /* 0x000fea0003f0f008 */
[----:B------:R-:W2:Y:S01]  /*4740*/  @UP0 LDCU.64 UR10, c[0x0][0x888] ;  /* 0x00011100ff0a07ac */ /* 0x000ea20008000a00 */
[----:B------:R-:W-:Y:S07]  /*4750*/  @UP0 UIMAD UR8, UR36, UR4, URZ ;  /* 0x00000004240802a4 */ /* 0x000fee000f8e02ff */
[----:B------:R-:W-:Y:S01]  /*4760*/  @!P0 PRMT R67, R0, 0x7610, R67 ;  /* 0x0000761000438816 */ /* 0x000fe20000000043 */
[----:B--2---:R-:W-:Y:S03]  /*4770*/  @UP0 UIMAD.WIDE UR10, UR8, 0x4, UR10 ;  /* 0x00000004080a08a5 */ /* 0x004fe6000f8e020a */
[----:B------:R-:W2:Y:S03]  /*4780*/  @!UP0 LDCU UR8, c[0x0][0x880] ;  /* 0x00011000ff0887ac */ /* 0x000ea60008000800 */
[----:B------:R-:W-:Y:S01]  /*4790*/  IMAD.U32 R10, RZ, RZ, UR10 ;  /* 0x0000000aff0a7e24 */ /* 0x000fe2000f8e00ff */
[----:B------:R-:W-:Y:S05]  /*47a0*/  MOV R11, UR11 ;  /* 0x0000000b000b7c02 */ /* 0x000fea0008000f00 */
[----:B------:R4:W5:Y:S02]  /*47b0*/  @P0 LDG.E R35, desc[UR38][R10.64] ;  /* 0x000000260a230981 */ /* 0x000964000c1e1900 */
[----:B--2-4-:R-:W-:Y:S07]  /*47c0*/  @!P0 IMAD.U32 R35, RZ, RZ, UR8 ;  /* 0x00000008ff238e24 */ /* 0x014fee000f8e00ff */
.L_x_89:
[----:B-----5:R-:W-:Y:S01]  /*47d0*/  @!P2 FSETP.EQ.AND P0, PT, R35, RZ, PT ;  /* 0x000000ff2300a20b */ /* 0x020fe20003f02000 */
[----:B------:R-:W-:Y:S01]  /*47e0*/  @!UPT UIADD3 URZ, UPT, UPT, URZ, URZ, URZ ;  /* 0x000000fffffff290 */ /* 0x000fe2000fffe0ff */
[----:B------:R-:W-:Y:S11]  /*47f0*/  @!P2 BRA `(.L_x_90) ;  /* 0x000000000014a947 */ /* 0x000ff60003800000 */
[----:B------:R-:W-:Y:S02]  /*4800*/  LOP3.LUT P2, RZ, R67, 0xff, RZ, 0xc0, !PT ;  /* 0x000000ff43ff7812 */ /* 0x000fe4000784c0ff */
[----:B------:R-:W-:Y:S04]  /*4810*/  PLOP3.LUT P0, PT, PT, PT, UP0, 0x80, 0x8 ;  /* 0x000000000008781c */ /* 0x000fe80003f0f008 */
[----:B------:R-:W-:Y:S07]  /*4820*/  PLOP3.LUT P0, PT, P0, PT, PT, 0x8, 0x80 ;  /* 0x000000000080781c */ /* 0x000fee000070e170 */
[----:B------:R-:W-:Y:S11]  /*4830*/  @P2 FSETP.EQ.AND P0, PT, R35, RZ, PT ;  /* 0x000000ff2300220b */ /* 0x000ff60003f02000 */
[----:B------:R-:W-:Y:S02]  /*4840*/  @!UPT UIADD3 URZ, UPT, UPT, URZ, URZ, URZ ;  /* 0x000000fffffff290 */ /* 0x000fe4000fffe0ff */
.L_x_90:
[----:B------:R-:W4:Y:S01]  /*4850*/  SYNCS.PHASECHK.TRANS64.TRYWAIT P2, [UR6+0x50], R12 ;  /* 0x0000500cff0075a7 */ /* 0x000f220008041106 */
[----:B------:R-:W-:Y:S04]  /*4860*/  ELECT P4, URZ, PT ;  /* 0x0000000000ff782f */ /* 0x000fe80003880000 */
[----:B------:R-:W-:Y:S11]  /*4870*/  PLOP3.LUT P4, PT, P0, P4, PT, 0xf2, 0x2f ;  /* 0x00000000002f781c */ /* 0x000ff60000789e72 */
[----:B------:R-:W-:Y:S02]  /*4880*/  @!UPT UIADD3 URZ, UPT, UPT, URZ, URZ, URZ ;  /* 0x000000fffffff290 */ /* 0x000fe4000fffe0ff */
[----:B-1----:R-:W-:Y:S05]  /*4890*/  @!P4 IADD3 R9, P0, PT, R32, 0x580, RZ ;  /* 0x000005802009c810 */ /* 0x002fea0007f1e0ff */
[----:B--2---:R-:W-:Y:S01]  /*48a0*/  @!P4 IMAD.X R0, RZ, RZ, R33, P0 ;  /* 0x000000ffff00c224 */ /* 0x004fe200000e0621 */
[----:B----4-:R-:W-:Y:S07]  /*48b0*/  @!P2 BRA `(.L_x_91) ;  /* 0x000000780060a947 */ /* 0x010fee0003800000 */
.L_x_215:
[----:B------:R-:W-:Y:S01]  /*48c0*/  @!P4 R2UR UR9, R9 ;  /* 0x000000000909c2ca */ /* 0x000fe200000e0000 */
[----:B------:R-:W-:Y:S01]  /*48d0*/  VOTEU.ALL UP1, P4 ;  /* 0x0000000000ff7886 */ /* 0x000fe20002020000 */
[----:B------:R-:W-:Y:S01]  /*48e0*/  @!P4 R2UR UR8, R0 ;  /* 0x000000000008c2ca */ /* 0x000fe200000e0000 */
[----:B------:R-:W-:Y:S01]  /*48f0*/  VOTEU.ALL UP2, P4 ;  /* 0x0000000000ff7886 */ /* 0x000fe20002040000 */
[----:B------:R-:W-:Y:S01]  /*4900*/  UMOV UR14, 0x0 ;  /* 0x00000000000e7882 */ /* 0x000fe20000000000 */
[----:B------:R-:W-:Y:S01]  /*4910*/  UMOV UR15, 0x10000000 ;  /* 0x10000000000f7882 */ /* 0x000fe20000000000 */
[----:B------:R-:W-:Y:S01]  /*4920*/  @!UP1 UIADD3 UR48, UPT, UPT, UR6, 0x200, URZ ;  /* 0x0000020006309890 */ /* 0x000fe2000fffe0ff */
[----:B------:R-:W-:Y:S01]  /*4930*/  @!P4 IMAD.MOV.U32 R0, RZ, RZ, 0x2000 ;  /* 0x00002000ff00c424 */ /* 0x000fe200078e00ff */
[----:B------:R-:W-:Y:S01]  /*4940*/  UMOV UR52, UR36 ;  /* 0x0000002400347c82 */ /* 0x000fe20008000000 */
[----:B------:R-:W-:Y:S01]  /*4950*/  @!UP1 UIADD3 UR10, UPT, UPT, UR50, 0x80, URZ ;  /* 0x00000080320a9890 */ /* 0x000fe2000fffe0ff */
[----:B------:R-:W-:Y:S01]  /*4960*/  @!P4 IADD3 R9, P0, PT, R32, 0x580, RZ ;  /* 0x000005802009c810 */ /* 0x000fe20007f1e0ff */
[----:B------:R-:W-:Y:S01]  /*4970*/  UMOV UR11, UR51 ;  /* 0x00000033000b7c82 */ /* 0x000fe20008000000 */
[----:B------:R-:W-:Y:S01]  /*4980*/  UMOV UR12, UR36 ;  /* 0x00000024000c7c82 */ /* 0x000fe20008000000 */
[----:B------:R-:W-:Y:S01]  /*4990*/  IMAD.U32 R10, RZ, RZ, UR9 ;  /* 0x00000009ff0a7e24 */ /* 0x000fe2000f8e00ff */
[----:B------:R-:W-:Y:S01]  /*49a0*/  UMOV UR9, UR49 ;  /* 0x0000003100097c82 */ /* 0x000fe20008000000 */
[----:B------:R-:W-:Y:S01]  /*49b0*/  IMAD.U32 R11, RZ, RZ, UR8 ;  /* 0x00000008ff0b7e24 */ /* 0x000fe2000f8e00ff */
[----:B------:R-:W-:Y:S02]  /*49c0*/  @!UP1 UIADD3 UR8, UPT, UPT, UR6, 0x1200, URZ ;  /* 0x0000120006089890 */ /* 0x000fe4000fffe0ff */
[----:B------:R-:W-:Y:S01]  /*49d0*/  @!P4 R2UR UR16, R10 ;  /* 0x000000000a10c2ca */ /* 0x000fe200000e0000 */
[----:B------:R-:W-:Y:S01]  /*49e0*/  VOTEU.ALL UP1, P4 ;  /* 0x0000000000ff7886 */ /* 0x000fe20002020000 */
[----:B------:R-:W-:Y:S01]  /*49f0*/  @!P4 R2UR UR17, R11 ;  /* 0x000000000b11c2ca */ /* 0x000fe200000e0000 */
[----:B------:R-:W-:Y:S11]  /*4a00*/  UPRMT UR21, UR37, 0x654, UR49 ;  /* 0x0000065425157896 */ /* 0x000ff60008000031 */
[----:B------:R-:W-:Y:S01]  /*4a10*/  @!UPT UIADD3 URZ, UPT, UPT, URZ, URZ, URZ ;  /* 0x000000fffffff290 */ /* 0x000fe2000fffe0ff */
[----:B------:R2:W-:Y:S01]  /*4a20*/  @!UP2 UTMALDG.3D [UR48], [UR16], desc[UR14] ;  /* 0x00000e301000a5b4 */ /* 0x0005e20008011000 */
[----:B------:R2:W-:Y:S01]  /*4a30*/  @!UP1 UTMALDG.3D [UR8], [UR16], desc[UR14] ;  /* 0x00000e08100095b4 */ /* 0x0005e20008011000 */
[----:B------:R4:W-:Y:S01]  /*4a40*/  @!P4 SYNCS.ARRIVE.TRANS64.RED.A0TR RZ, [UR6+0x30], R0 ;  /* 0x00003000ffffc9a7 */ /* 0x0009e20008300406 */
[----:B------:R-:W-:Y:S01]  /*4a50*/  SYNCS.ARRIVE.TRANS64.RED.A1T0 RZ, [UR21], RZ ;  /* 0x000000ffffff79a7 */ /* 0x000fe20008100415 */
[----:B----4-:R-:W-:Y:S01]  /*4a60*/  @!P4 IMAD.X R0, RZ, RZ, R33, P0 ;  /* 0x000000ffff00c224 */ /* 0x010fe200000e0621 */
[----:B------:R-:W4:Y:S02]  /*4a70*/  SYNCS.PHASECHK.TRANS64.TRYWAIT P2, [UR6+0x58], R12 ;  /* 0x0000580cff0075a7 */ /* 0x000f240008041106 */
[----:B--2-4-:R-:W-:Y:S05]  /*4a80*/  @!P2 BRA `(.L_x_92) ;  /* 0x000000780004a947 */ /* 0x014fea0003800000 */
.L_x_217:
        /* <DEDUP_REMOVED lines=8> */
[----:B------:R-:W-:Y:S01]  /*4b10*/  @!UP1 UIADD3 UR40, UPT, UPT, UR6, 0x2200, URZ ;  /* 0x0000220006289890 */ /* 0x000fe2000fffe0ff */
[----:B------:R-:W-:Y:S01]  /*4b20*/  @!P4 IADD3 R9, P0, PT, R32, 0x580, RZ ;  /* 0x000005802009c810 */ /* 0x000fe20007f1e0ff */
[----:B------:R-:W-:Y:S01]  /*4b30*/  UMOV UR43, UR51 ;  /* 0x00000033002b7c82 */ /* 0x000fe20008000000 */
[----:B------:R-:W-:Y:S01]  /*4b40*/  UMOV UR44, UR36 ;  /* 0x00000024002c7c82 */ /* 0x000fe20008000000 */
[----:B------:R-:W-:Y:S01]  /*4b50*/  @!UP1 UIADD3 UR10, UPT, UPT, UR50, 0x90, URZ ;  /* 0x00000090320a9890 */ /* 0x000fe2000fffe0ff */
[----:B------:R-:W-:Y:S01]  /*4b60*/  IMAD.U32 R10, RZ, RZ, UR9 ;  /* 0x00000009ff0a7e24 */ /* 0x000fe2000f8e00ff */
[----:B------:R-:W-:Y:S01]  /*4b70*/  UMOV UR9, UR41 ;  /* 0x0000002900097c82 */ /* 0x000fe20008000000 */
[----:B------:R-:W-:Y:S01]  /*4b80*/  IMAD.U32 R11, RZ, RZ, UR8 ;  /* 0x00000008ff0b7e24 */ /* 0x000fe2000f8e00ff */
[----:B------:R-:W-:Y:S02]  /*4b90*/  @!UP1 UIADD3 UR8, UPT, UPT, UR6, 0x3200, URZ ;  /* 0x0000320006089890 */ /* 0x000fe4000fffe0ff */
[----:B------:R-:W-:Y:S01]  /*4ba0*/  @!P4 R2UR UR18, R10 ;  /* 0x000000000a12c2ca */ /* 0x000fe200000e0000 */
[----:B------:R-:W-:Y:S01]  /*4bb0*/  VOTEU.ALL UP1, P4 ;  /* 0x0000000000ff7886 */ /* 0x000fe20002020000 */
[----:B------:R-:W-:Y:S01]  /*4bc0*/  @!P4 R2UR UR19, R11 ;  /* 0x000000000b13c2ca */ /* 0x000fe200000e0000 */
[----:B------:R-:W-:Y:S01]  /*4bd0*/  UMOV UR11, UR51 ;  /* 0x00000033000b7c82 */ /* 0x000fe20008000000 */
[----:B------:R-:W-:Y:S01]  /*4be0*/  UMOV UR12, UR36 ;  /* 0x00000024000c7c82 */ /* 0x000fe20008000000 */
[----:B------:R-:W-:Y:S10]  /*4bf0*/  UPRMT UR15, UR37, 0x654, UR41 ;  /* 0x00000654250f7896 */ /* 0x000ff40008000029 */
[----:B------:R2:W-:Y:S01]  /*4c00*/  @!UP2 UTMALDG.3D [UR40], [UR18], desc[UR16] ;  /* 0x000010281200a5b4 */ /* 0x0005e20008011000 */
[----:B------:R2:W-:Y:S01]  /*4c10*/  @!UP1 UTMALDG.3D [UR8], [UR18], desc[UR16] ;  /* 0x00001008120095b4 */ /* 0x0005e20008011000 */
[----:B------:R4:W-:Y:S01]  /*4c20*/  @!P4 SYNCS.ARRIVE.TRANS64.RED.A0TR RZ, [UR6+0x38], R0 ;  /* 0x00003800ffffc9a7 */ /* 0x0009e20008300406 */
[----:B------:R-:W-:Y:S01]  /*4c30*/  SYNCS.ARRIVE.TRANS64.RED.A1T0 RZ, [UR15], RZ ;  /* 0x000000ffffff79a7 */ /* 0x000fe2000810040f */
[----:B----4-:R-:W-:Y:S01]  /*4c40*/  @!P4 IMAD.X R0, RZ, RZ, R33, P0 ;  /* 0x000000ffff00c224 */ /* 0x010fe200000e0621 */
[----:B------:R-:W4:Y:S02]  /*4c50*/  SYNCS.PHASECHK.TRANS64.TRYWAIT P2, [UR6+0x60], R12 ;  /* 0x0000600cff0075a7 */ /* 0x000f240008041106 */
[----:B--2-4-:R-:W-:Y:S05]  /*4c60*/  @!P2 BRA `(.L_x_93) ;  /* 0x0000007400a4a947 */ /* 0x014fea0003800000 */
.L_x_219:
        /* <DEDUP_REMOVED lines=11> */
[----:B------:R-:W-:Y:S02]  /*4d20*/  @!UP1 UIADD3 UR10, UPT, UPT, UR50, 0xa0, URZ ;  /* 0x000000a0320a9890 */ /* 0x000fe4000fffe0ff */
        /* <DEDUP_REMOVED lines=17> */
.L_x_221:
        /* <DEDUP_REMOVED lines=9> */
[----:B------:R-:W-:Y:S01]  /*4ed0*/  SHF.L.U32 R20, RZ, 0x1f, RZ ;  /* 0x0000001fff147819 */ /* 0x000fe200000006ff */
[----:B------:R-:W-:Y:S01]  /*4ee0*/  UMOV UR27, UR51 ;  /* 0x00000033001b7c82 */ /* 0x000fe20008000000 */
[----:B------:R-:W-:Y:S01]  /*4ef0*/  UMOV UR28, UR36 ;  /* 0x00000024001c7c82 */ /* 0x000fe20008000000 */
[----:B------:R-:W-:Y:S01]  /*4f00*/  @!UP1 UIADD3 UR10, UPT, UPT, UR50, 0xb0, URZ ;  /* 0x000000b0320a9890 */ /* 0x000fe2000fffe0ff */
[----:B------:R-:W-:Y:S01]  /*4f10*/  IMAD.U32 R10, RZ, RZ, UR9 ;  /* 0x00000009ff0a7e24 */ /* 0x000fe2000f8e00ff */
[----:B------:R-:W-:Y:S01]  /*4f20*/  UMOV UR9, UR25 ;  /* 0x0000001900097c82 */ /* 0x000fe20008000000 */
[----:B------:R-:W-:Y:S01]  /*4f30*/  IMAD.U32 R11, RZ, RZ, UR8 ;  /* 0x00000008ff0b7e24 */ /* 0x000fe2000f8e00ff */
[----:B------:R-:W-:Y:S01]  /*4f40*/  @!UP1 UIADD3 UR8, UPT, UPT, UR6, 0x7200, URZ ;  /* 0x0000720006089890 */ /* 0x000fe2000fffe0ff */
[----:B------:R-:W-:Y:S01]  /*4f50*/  @!P4 IADD3 R9, P0, PT, R32, 0x580, RZ ;  /* 0x000005802009c810 */ /* 0x000fe20007f1e0ff */
[----:B------:R-:W-:Y:S01]  /*4f60*/  VOTEU.ALL UP1, P4 ;  /* 0x0000000000ff7886 */ /* 0x000fe20002020000 */
[----:B------:R-:W-:Y:S01]  /*4f70*/  @!P4 R2UR UR18, R10 ;  /* 0x000000000a12c2ca */ /* 0x000fe200000e0000 */
[----:B------:R-:W-:Y:S01]  /*4f80*/  UMOV UR11, UR51 ;  /* 0x00000033000b7c82 */ /* 0x000fe20008000000 */
[----:B------:R-:W-:Y:S01]  /*4f90*/  @!P4 R2UR UR19, R11 ;  /* 0x000000000b13c2ca */ /* 0x000fe200000e0000 */
[----:B------:R-:W-:Y:S01]  /*4fa0*/  UMOV UR12, UR36 ;  /* 0x00000024000c7c82 */ /* 0x000fe20008000000 */
[----:B------:R-:W-:Y:S11]  /*4fb0*/  UPRMT UR13, UR37, 0x654, UR25 ;  /* 0x00000654250d7896 */ /* 0x000ff60008000019 */
[----:B------:R2:W-:Y:S01]  /*4fc0*/  @!UP2 UTMALDG.3D [UR24], [UR18], desc[UR16] ;  /* 0x000010181200a5b4 */ /* 0x0005e20008011000 */
[----:B------:R2:W-:Y:S01]  /*4fd0*/  @!UP1 UTMALDG.3D [UR8], [UR18], desc[UR16] ;  /* 0x00001008120095b4 */ /* 0x0005e20008011000 */
[----:B------:R4:W-:Y:S01]  /*4fe0*/  @!P4 SYNCS.ARRIVE.TRANS64.RED.A0TR RZ, [UR6+0x48], R0 ;  /* 0x00004800ffffc9a7 */ /* 0x0009e20008300406 */
[----:B------:R-:W-:Y:S01]  /*4ff0*/  SYNCS.ARRIVE.TRANS64.RED.A1T0 RZ, [UR13], RZ ;  /* 0x000000ffffff79a7 */ /* 0x000fe2000810040d */
[----:B----4-:R-:W-:Y:S01]  /*5000*/  @!P4 IMAD.X R0, RZ, RZ, R33, P0 ;  /* 0x000000ffff00c224 */ /* 0x010fe200000e0621 */
[----:B------:R-:W4:Y:S02]  /*5010*/  SYNCS.PHASECHK.TRANS64.TRYWAIT P2, [UR6+0x50], R20 ;  /* 0x00005014ff0075a7 */ /* 0x000f240008041106 */
[----:B--2-4-:R-:W-:Y:S05]  /*5020*/  @!P2 BRA `(.L_x_95) ;  /* 0x0000007000e4a947 */ /* 0x014fea0003800000 */
.L_x_223:
        /* <DEDUP_REMOVED lines=12> */
[----:B------:R-:W-:Y:S01]  /*50f0*/  UMOV UR20, UR36 ;  /* 0x0000002400147c82 */ /* 0x000fe20008000000 */
[----:B------:R-:W-:Y:S01]  /*5100*/  IMAD.U32 R10, RZ, RZ, UR9 ;  /* 0x00000009ff0a7e24 */ /* 0x000fe2000f8e00ff */
[----:B------:R-:W-:Y:S01]  /*5110*/  @!UP1 UIADD3 UR10, UPT, UPT, UR50, 0xc0, URZ ;  /* 0x000000c0320a9890 */ /* 0x000fe2000fffe0ff */
[----:B------:R-:W-:Y:S01]  /*5120*/  IMAD.U32 R11, RZ, RZ, UR8 ;  /* 0x00000008ff0b7e24 */ /* 0x000fe2000f8e00ff */
[----:B------:R-:W-:Y:S02]  /*5130*/  @!UP1 UIADD3 UR8, UPT, UPT, UR6, 0x1200, URZ ;  /* 0x0000120006089890 */ /* 0x000fe4000fffe0ff */
[----:B------:R-:W-:Y:S01]  /*5140*/  @!P4 R2UR UR26, R10 ;  /* 0x000000000a1ac2ca */ /* 0x000fe200000e0000 */
[----:B------:R-:W-:Y:S01]  /*5150*/  VOTEU.ALL UP1, P4 ;  /* 0x0000000000ff7886 */ /* 0x000fe20002020000 */
[----:B------:R-:W-:Y:S01]  /*5160*/  @!P4 R2UR UR27, R11 ;  /* 0x000000000b1bc2ca */ /* 0x000fe200000e0000 */
[----:B------:R-:W-:Y:S01]  /*5170*/  UMOV UR9, UR49 ;  /* 0x0000003100097c82 */ /* 0x000fe20008000000 */
[----:B------:R-:W-:Y:S01]  /*5180*/  UMOV UR11, UR51 ;  /* 0x00000033000b7c82 */ /* 0x000fe20008000000 */
[----:B------:R-:W-:Y:S10]  /*5190*/  UMOV UR12, UR36 ;  /* 0x00000024000c7c82 */ /* 0x000ff40008000000 */
[----:B------:R2:W-:Y:S01]  /*51a0*/  @!UP2 UTMALDG.3D [UR16], [UR26], desc[UR22] ;  /* 0x000016101a00a5b4 */ /* 0x0005e20008011000 */
[----:B------:R2:W-:Y:S01]  /*51b0*/  @!UP1 UTMALDG.3D [UR8], [UR26], desc[UR22] ;  /* 0x000016081a0095b4 */ /* 0x0005e20008011000 */
[----:B------:R4:W-:Y:S01]  /*51c0*/  @!P4 SYNCS.ARRIVE.TRANS64.RED.A0TR RZ, [UR6+0x30], R0 ;  /* 0x00003000ffffc9a7 */ /* 0x0009e20008300406 */
[----:B------:R-:W-:Y:S01]  /*51d0*/  SYNCS.ARRIVE.TRANS64.RED.A1T0 RZ, [UR21], RZ ;  /* 0x000000ffffff79a7 */ /* 0x000fe20008100415 */
[----:B----4-:R-:W-:Y:S01]  /*51e0*/  @!P4 IMAD.X R0, RZ, RZ, R33, P0 ;  /* 0x000000ffff00c224 */ /* 0x010fe200000e0621 */
[----:B------:R-:W4:Y:S02]  /*51f0*/  SYNCS.PHASECHK.TRANS64.TRYWAIT P2, [UR6+0x58], R20 ;  /* 0x00005814ff0075a7 */ /* 0x000f240008041106 */
[----:B--2-4-:R-:W-:Y:S05]  /*5200*/  @!P2 BRA `(.L_x_96) ;  /* 0x000000700084a947 */ /* 0x014fea0003800000 */
.L_x_225:
        /* <DEDUP_REMOVED lines=16> */
[----:B------:R-:W-:Y:S01]  /*5310*/  @!UP1 UIADD3 UR8, UPT, UPT, UR6, 0x3200, URZ ;  /* 0x0000320006089890 */ /* 0x000fe2000fffe0ff */
[----:B------:R-:W-:Y:S01]  /*5320*/  @!P4 IMAD.X R21, RZ, RZ, R33, P0 ;  /* 0x000000ffff15c224 */ /* 0x000fe200000e0621 */
        /* <DEDUP_REMOVED lines=10> */
[----:B------:R-:W4:Y:S02]  /*53d0*/  SYNCS.PHASECHK.TRANS64.TRYWAIT P2, [UR6+0x60], R20 ;  /* 0x00006014ff0075a7 */ /* 0x000f240008041106 */
[----:B--2-4-:R-:W-:Y:S05]  /*53e0*/  @!P2 BRA `(.L_x_97) ;  /* 0x000000700024a947 */ /* 0x014fea0003800000 */
.L_x_227:
[----:B------:R-:W2:Y:S01]  /*53f0*/  LDC.64 R14, c[0x0][0xb10] ;  /* 0x0002c400ff0e7b82 */ /* 0x000ea20000000a00 */
[----:B------:R-:W-:Y:S01]  /*5400*/  @!P4 R2UR UR9, R34 ;  /* 0x000000002209c2ca */ /* 0x000fe200000e0000 */
[----:B------:R-:W-:Y:S01]  /*5410*/  VOTEU.ALL UP1, P4 ;  /* 0x0000000000ff7886 */ /* 0x000fe20002020000 */
[----:B------:R-:W-:Y:S01]  /*5420*/  @!P4 R2UR UR8, R21 ;  /* 0x000000001508c2ca */ /* 0x000fe200000e0000 */
[----:B------:R-:W-:Y:S01]  /*5430*/  VOTEU.ALL UP2, P4 ;  /* 0x0000000000ff7886 */ /* 0x000fe20002040000 */
[----:B------:R-:W-:Y:S03]  /*5440*/  UMOV UR22, 0x0 ;  /* 0x0000000000167882 */ /* 0x000fe60000000000 */
[----:B------:R-:W4:Y:S01]  /*5450*/  LDC.64 R10, c[0x0][0xb18] ;  /* 0x0002c600ff0a7b82 */ /* 0x000f220000000a00 */
[----:B------:R-:W-:Y:S01]  /*5460*/  @!UP1 UIADD3 UR18, UPT, UPT, UR50, 0x60, URZ ;  /* 0x0000006032129890 */ /* 0x000fe2000fffe0ff */
[----:B------:R-:W-:Y:S01]  /*5470*/  @!P4 IMAD.MOV.U32 R21, RZ, RZ, 0x2000 ;  /* 0x00002000ff15c424 */ /* 0x000fe200078e00ff */
[----:B------:R-:W-:Y:S01]  /*5480*/  @!UP1 UIADD3 UR16, UPT, UPT, UR6, 0x4200, URZ ;  /* 0x0000420006109890 */ /* 0x000fe2000fffe0ff */
[----:B------:R-:W-:Y:S01]  /*5490*/  @P3 SHF.R.U32.HI R24, RZ, 0x10, R29 ;  /* 0x00000010ff183819 */ /* 0x000fe2000001161d */
[----:B------:R-:W-:Y:S03]  /*54a0*/  UMOV UR23, 0x10000000 ;  /* 0x1000000000177882 */ /* 0x000fe60000000000 */
[----:B------:R-:W5:Y:S01]  /*54b0*/  @!P1 LDC R0, c[0x0][0xb20] ;  /* 0x0002c800ff009b82 */ /* 0x000f620000000800 */
[----:B------:R-:W-:Y:S01]  /*54c0*/  UMOV UR17, UR33 ;  /* 0x0000002100117c82 */ /* 0x000fe20008000000 */
[----:B------:R-:W-:Y:S01]  /*54d0*/  IMAD.U32 R36, RZ, RZ, UR9 ;  /* 0x00000009ff247e24 */ /* 0x000fe2000f8e00ff */
[----:B------:R-:W-:Y:S05]  /*54e0*/  UMOV UR19, UR51 ;  /* 0x0000003300137c82 */ /* 0x000fea0008000000 */
[----:B-1----:R-:W1:Y:S01]  /*54f0*/  @!P1 LDC R3, c[0x0][0xb0c] ;  /* 0x0002c300ff039b82 */ /* 0x002e620000000800 */
[----:B------:R-:W-:Y:S01]  /*5500*/  IMAD.U32 R37, RZ, RZ, UR8 ;  /* 0x00000008ff257e24 */ /* 0x000fe2000f8e00ff */
[----:B------:R-:W-:Y:S01]  /*5510*/  UMOV UR20, UR36 ;  /* 0x0000002400147c82 */ /* 0x000fe20008000000 */
[----:B------:R-:W-:Y:S01]  /*5520*/  @!P4 R2UR UR26, R36 ;  /* 0x00000000241ac2ca */ /* 0x000fe200000e0000 */
[----:B------:R-:W-:Y:S01]  /*5530*/  @!UP1 UIADD3 UR10, UPT, UPT, UR50, 0xe0, URZ ;  /* 0x000000e0320a9890 */ /* 0x000fe2000fffe0ff */
[----:B------:R-:W-:Y:S01]  /*5540*/  VIADD R27, R27, 0x1 ;  /* 0x000000011b1b7836 */ /* 0x000fe20000000000 */
[----:B------:R-:W-:Y:S01]  /*5550*/  @!P4 R2UR UR27, R37 ;  /* 0x00000000251bc2ca */ /* 0x000fe200000e0000 */
[----:B------:R-:W-:Y:S01]  /*5560*/  @!UP1 UIADD3 UR8, UPT, UPT, UR6, 0x5200, URZ ;  /* 0x0000520006089890 */ /* 0x000fe2000fffe0ff */
[----:B------:R-:W-:Y:S01]  /*5570*/  VOTEU.ALL UP1, P4 ;  /* 0x0000000000ff7886 */ /* 0x000fe20002020000 */
[----:B------:R-:W-:Y:S01]  /*5580*/  UMOV UR9, UR33 ;  /* 0x0000002100097c82 */ /* 0x000fe20008000000 */
[----:B------:R-:W-:Y:S01]  /*5590*/  UMOV UR11, UR51 ;  /* 0x00000033000b7c82 */ /* 0x000fe20008000000 */
[----:B------:R-:W-:Y:S08]  /*55a0*/  UMOV UR12, UR36 ;  /* 0x00000024000c7c82 */ /* 0x000ff00008000000 */
[----:B------:R1:W-:Y:S02]  /*55b0*/  @!UP2 UTMALDG.3D [UR16], [UR26], desc[UR22] ;  /* 0x000016101a00a5b4 */ /* 0x0003e40008011000 */
[----:B-1----:R-:W-:Y:S01]  /*55c0*/  @!P1 ISETP.NE.AND P2, PT, R3, 0x1, PT ;  /* 0x000000010300980c */ /* 0x002fe20003f45270 */
[C---:B--2---:R-:W-:Y:S01]  /*55d0*/  @!P1 IMAD.HI.U32 R14, R13.reuse, R14, RZ ;  /* 0x0000000e0d0e9227 */ /* 0x044fe200078e00ff */
[----:B----4-:R-:W-:Y:S01]  /*55e0*/  @!P1 ISETP.NE.AND P0, PT, R10, 0x1, PT ;  /* 0x000000010a00980c */ /* 0x010fe20003f05270 */
[----:B------:R1:W-:Y:S01]  /*55f0*/  @!UP1 UTMALDG.3D [UR8], [UR26], desc[UR22] ;  /* 0x000016081a0095b4 */ /* 0x0003e20008011000 */
[----:B------:R1:W-:Y:S01]  /*5600*/  @!P4 SYNCS.ARRIVE.TRANS64.RED.A0TR RZ, [UR6+0x40], R21 ;  /* 0x00004015ffffc9a7 */ /* 0x0003e20008300406 */
[C---:B------:R-:W-:Y:S01]  /*5610*/  @!P1 IMAD.HI.U32 R11, R8.reuse, R11, RZ ;  /* 0x0000000b080b9227 */ /* 0x040fe200078e00ff */
[----:B------:R-:W-:Y:S04]  /*5620*/  @!P1 SHF.R.U32.HI R14, RZ, R15, R14 ;  /* 0x0000000fff0e9219 */ /* 0x000fe8000001160e */
[----:B-----5:R-:W-:Y:S02]  /*5630*/  @!P1 SHF.R.U32.HI R9, RZ, R0, R11 ;  /* 0x00000000ff099219 */ /* 0x020fe4000001160b */
[----:B------:R-:W-:Y:S02]  /*5640*/  @!P1 SEL R14, R13, R14, !P2 ;  /* 0x0000000e0d0e9207 */ /* 0x000fe40005000000 */
[----:B------:R-:W-:Y:S05]  /*5650*/  @!P1 SEL R9, R8, R9, !P0 ;  /* 0x0000000908099207 */ /* 0x000fea0004000000 */
[----:B------:R-:W-:Y:S01]  /*5660*/  @!P1 IMAD.IADD R0, R9, 0x1, -R14 ;  /* 0x0000000109009824 */ /* 0x000fe200078e0a0e */
[----:B------:R-:W-:Y:S01]  /*5670*/  SYNCS.ARRIVE.TRANS64.RED.A1T0 RZ, [UR14], RZ ;  /* 0x000000ffffff79a7 */ /* 0x000fe2000810040e */
[----:B------:R-:W-:Y:S02]  /*5680*/  @!P1 IMAD.IADD R9, R14, 0x1, -R9 ;  /* 0x000000010e099824 */ /* 0x000fe400078e0a09 */
[----:B------:R-:W-:Y:S02]  /*5690*/  @!P1 IMAD R13, R0, R3, R13 ;  /* 0x00000003000d9224 */ /* 0x000fe400078e020d */
[----:B------:R-:W-:Y:S01]  /*56a0*/  @!P1 IMAD R8, R9, R10, R8 ;  /* 0x0000000a09089224 */ /* 0x000fe200078e0208 */
[----:B------:R-:W2:Y:S02]  /*56b0*/  SYNCS.PHASECHK.TRANS64.TRYWAIT P5, [UR6+0x68], R20 ;  /* 0x00006814ff0075a7 */ /* 0x000ea400080a1106 */
[----:B-12---:R-:W-:Y:S05]  /*56c0*/  @!P5 BRA `(.L_x_98) ;  /* 0x0000006c0084d947 */ /* 0x006fea0003800000 */
.L_x_229:
[----:B-1----:R-:W-:Y:S01]  /*56d0*/  @!P4 IADD3 R3, P0, PT, R32, 0x580, RZ ;  /* 0x000005802003c810 */ /* 0x002fe20007f1e0ff */
[----:B------:R-:W-:Y:S01]  /*56e0*/  VOTEU.ALL UP1, P4 ;  /* 0x0000000000ff7886 */ /* 0x000fe20002020000 */
[----:B------:R-:W-:Y:S01]  /*56f0*/  VOTEU.ALL UP2, P4 ;  /* 0x0000000000ff7886 */ /* 0x000fe20002040000 */
[----:B------:R-:W-:Y:S01]  /*5700*/  UMOV UR14, 0x0 ;  /* 0x00000000000e7882 */ /* 0x000fe20000000000 */
[----:B------:R-:W-:Y:S01]  /*5710*/  @!P4 R2UR UR9, R3 ;  /* 0x000000000309c2ca */ /* 0x000fe200000e0000 */
[----:B------:R-:W-:Y:S01]  /*5720*/  @!P4 IMAD.X R0, RZ, RZ, R33, P0 ;  /* 0x000000ffff00c224 */ /* 0x000fe200000e0621 */
[----:B------:R-:W-:Y:S01]  /*5730*/  @!UP1 UIADD3 UR18, UPT, UPT, UR50, 0x70, URZ ;  /* 0x0000007032129890 */ /* 0x000fe2000fffe0ff */
[----:B------:R-:W-:Y:S01]  /*5740*/  ISETP.NE.AND P0, PT, R27, 0x2, PT ;  /* 0x000000021b00780c */ /* 0x000fe20003f05270 */
[----:B------:R-:W-:Y:S01]  /*5750*/  @!UP1 UIADD3 UR16, UPT, UPT, UR6, 0x6200, URZ ;  /* 0x0000620006109890 */ /* 0x000fe2000fffe0ff */
[----:B------:R-:W-:Y:S01]  /*5760*/  IMAD.IADD R20, R8, 0x1, R66 ;  /* 0x0000000108147824 */ /* 0x000fe200078e0242 */
[----:B------:R-:W-:Y:S01]  /*5770*/  @!P4 R2UR UR8, R0 ;  /* 0x000000000008c2ca */ /* 0x000fe200000e0000 */
[----:B------:R-:W-:Y:S01]  /*5780*/  UMOV UR15, 0x10000000 ;  /* 0x10000000000f7882 */ /* 0x000fe20000000000 */
[----:B------:R-:W-:Y:S01]  /*5790*/  UMOV UR17, UR25 ;  /* 0x0000001900117c82 */ /* 0x000fe20008000000 */
[----:B------:R-:W-:Y:S01]  /*57a0*/  UMOV UR19, UR51 ;  /* 0x0000003300137c82 */ /* 0x000fe20008000000 */
[----:B------:R-:W-:Y:S01]  /*57b0*/  UMOV UR20, UR36 ;  /* 0x0000002400147c82 */ /* 0x000fe20008000000 */
[----:B------:R-:W-:Y:S01]  /*57c0*/  @!UP1 UIADD3 UR10, UPT, UPT, UR50, 0xf0, URZ ;  /* 0x000000f0320a9890 */ /* 0x000fe2000fffe0ff */
[----:B------:R-:W-:Y:S01]  /*57d0*/  SEL R0, RZ, 0x1, P0 ;  /* 0x00000001ff007807 */ /* 0x000fe20000000000 */
[----:B------:R-:W-:Y:S01]  /*57e0*/  IMAD.U32 R10, RZ, RZ, UR9 ;  /* 0x00000009ff0a7e24 */ /* 0x000fe2000f8e00ff */
[----:B------:R-:W-:Y:S01]  /*57f0*/  UMOV UR9, UR25 ;  /* 0x0000001900097c82 */ /* 0x000fe20008000000 */
[----:B------:R-:W-:Y:S01]  /*5800*/  UMOV UR11, UR51 ;  /* 0x00000033000b7c82 */ /* 0x000fe20008000000 */
[----:B------:R-:W-:Y:S01]  /*5810*/  UMOV UR12, UR36 ;  /* 0x00000024000c7c82 */ /* 0x000fe20008000000 */
[----:B------:R-:W-:Y:S01]  /*5820*/  @P3 R2UR UR36, R24 ;  /* 0x00000000182432ca */ /* 0x000fe200000e0000 */
[----:B------:R-:W-:Y:S01]  /*5830*/  IMAD.IADD R21, R13, 0x1, R68 ;  /* 0x000000010d157824 */ /* 0x000fe200078e0244 */
[----:B------:R-:W-:Y:S01]  /*5840*/  @!P4 R2UR UR22, R10 ;  /* 0x000000000a16c2ca */ /* 0x000fe200000e0000 */
[----:B------:R-:W-:Y:S01]  /*5850*/  IMAD.U32 R11, RZ, RZ, UR8 ;  /* 0x00000008ff0b7e24 */ /* 0x000fe2000f8e00ff */
[----:B------:R-:W-:Y:S01]  /*5860*/  @!UP1 UIADD3 UR8, UPT, UPT, UR6, 0x7200, URZ ;  /* 0x0000720006089890 */ /* 0x000fe2000fffe0ff */
[----:B------:R-:W-:Y:S01]  /*5870*/  LOP3.LUT R25, R25, R0, RZ, 0x3c, !PT ;  /* 0x0000000019197212 */ /* 0x000fe200078e3cff */
[----:B------:R-:W-:Y:S01]  /*5880*/  VOTEU.ALL UP1, P4 ;  /* 0x0000000000ff7886 */ /* 0x000fe20002020000 */
[----:B------:R-:W-:Y:S02]  /*5890*/  SEL R27, R27, RZ, P0 ;  /* 0x000000ff1b1b7207 */ /* 0x000fe40000000000 */
[----:B------:R-:W-:Y:S11]  /*58a0*/  @!P4 R2UR UR23, R11 ;  /* 0x000000000b17c2ca */ /* 0x000ff600000e0000 */
[----:B------:R-:W-:Y:S02]  /*58b0*/  @!UPT UIADD3 URZ, UPT, UPT, URZ, URZ, URZ ;  /* 0x000000fffffff290 */ /* 0x000fe4000fffe0ff */
[----:B------:R2:W-:Y:S01]  /*58c0*/  @!UP2 UTMALDG.3D [UR16], [UR22], desc[UR14] ;  /* 0x00000e101600a5b4 */ /* 0x0005e20008011000 */
[----:B------:R2:W-:Y:S01]  /*58d0*/  @!UP1 UTMALDG.3D [UR8], [UR22], desc[UR14] ;  /* 0x00000e08160095b4 */ /* 0x0005e20008011000 */
[----:B------:R2:W-:Y:S01]  /*58e0*/  @!P4 SYNCS.ARRIVE.TRANS64.RED.A0TR RZ, [UR6+0x48], R23 ;  /* 0x00004817ffffc9a7 */ /* 0x0005e20008300406 */
[----:B------:R-:W-:Y:S01]  /*58f0*/  UPLOP3.LUT UP1, UPT, UPT, UPT, UPT, 0x80, 0x8 ;  /* 0x000000000008789c */ /* 0x000fe20003f2f070 */
[----:B------:R-:W-:Y:S01]  /*5900*/  SYNCS.ARRIVE.TRANS64.RED.A1T0 RZ, [UR13], RZ ;  /* 0x000000ffffff79a7 */ /* 0x000fe2000810040d */
[----:B------:R-:W-:Y:S09]  /*5910*/  @P3 BRA `(.L_x_99) ;  /* 0xffffffe800483947 */ /* 0x000ff2000383ffff */
[----:B------:R-:W1:Y:S02]  /*5920*/  SYNCS.PHASECHK.TRANS64.TRYWAIT P0, [UR6+0x50], R12 ;  /* 0x0000500cff0075a7 */ /* 0x000e640008001106 */
[----:B-1----:R-:W-:Y:S05]  /*5930*/  @!P0 BRA `(.L_x_100) ;  /* 0x0000006c00008947 */ /* 0x002fea0003800000 */
.L_x_231:
[----:B------:R-:W4:Y:S02]  /*5940*/  SYNCS.PHASECHK.TRANS64.TRYWAIT P0, [UR6+0x58], R12 ;  /* 0x0000580cff0075a7 */ /* 0x000f240008001106 */
[----:B----4-:R-:W-:Y:S05]  /*5950*/  @!P0 BRA `(.L_x_101) ;  /* 0x0000006c00108947 */ /* 0x010fea0003800000 */
.L_x_233:
[----:B------:R-:W4:Y:S01]  /*5960*/  SYNCS.PHASECHK.TRANS64.TRYWAIT P0, [UR6+0x60], R12 ;  /* 0x0000600cff0075a7 */ /* 0x000f220008001106 */
[----:B------:R-:W-:Y:S01]  /*5970*/  HFMA2 R0, -RZ, RZ, 0, 5.9604644775390625e-08 ;  /* 0x00000001ff007431 */ /* 0x000fe200000001ff */
[----:B----4-:R-:W-:Y:S06]  /*5980*/  @!P0 BRA `(.L_x_102) ;  /* 0x0000006c001c8947 */ /* 0x010fec0003800000 */
.L_x_235:
[----:B------:R-:W-:Y:S02]  /*5990*/  MOV R2, UR6 ;  /* 0x0000000600027c02 */ /* 0x000fe40008000f00 */
[----:B-1----:R-:W-:-:S07]  /*59a0*/  SHF.L.U32 R3, R0, 0x1f, RZ ;  /* 0x0000001f00037819 */ /* 0x002fce00000006ff */
.L_x_103:
[----:B-1----:R1:W4:Y:S02]  /*59b0*/  SYNCS.PHASECHK.TRANS64.TRYWAIT P0, [R2+URZ+0x68], R3 ;  /* 0x00006803020075a7 */ /* 0x00232400080011ff */
[----:B----4-:R-:W-:Y:S05]  /*59c0*/  @!P0 NANOSLEEP.SYNCS 0x989680 ;  /* 0x009896800000895d */ /* 0x010fea0003900000 */
[----:B------:R-:W4:Y:S02]  /*59d0*/  @!P0 SYNCS.PHASECHK.TRANS64 P0, [R2+URZ+0x68], R3 ;  /* 0x00006803020085a7 */ /* 0x000f2400080010ff */
[----:B--2-4-:R-:W-:Y:S05]  /*59e0*/  @P0 EXIT ;  /* 0x000000000000094d */ /* 0x014fea0003800000 */
[----:B------:R-:W-:Y:S05]  /*59f0*/  BRA `(.L_x_103) ;  /* 0xfffffffc00ec7947 */ /* 0x000fea000383ffff */
.L_x_84:
[----:B------:R-:W-:-:S06]  /*5a00*/  UISETP.GE.AND UP1, UPT, UR10, 0x4, UPT ;  /* 0x000000040a00788c */ /* 0x000fcc000bf26270 */
[----:B------:R-:W-:-:S13]  /*5a10*/  PLOP3.LUT P0, PT, PT, PT, UP1, 0x80, 0x8 ;  /* 0x000000000008781c */ /* 0x000fda0003f0f018 */
[----:B------:R-:W-:Y:S05]  /*5a20*/  @!P0 EXIT ;  /* 0x000000000000894d */ /* 0x000fea0003800000 */
[----:B------:R-:W-:Y:S01]  /*5a30*/  BAR.SYNC.DEFER_BLOCKING 0x6, 0xa0 ;  /* 0x0182800000007b1d */ /* 0x000fe20000010000 */
[C---:B------:R-:W-:Y:S01]  /*5a40*/  IMAD.SHL.U32 R4, R80.reuse, 0x10, RZ ;  /* 0x0000001050047824 */ /* 0x040fe200078e00ff */
[C---:B------:R-:W-:Y:S01]  /*5a50*/  LOP3.LUT R81, R80.reuse, 0x60, RZ, 0xc0, !PT ;  /* 0x0000006050517812 */ /* 0x040fe200078ec0ff */
[C---:B------:R-:W-:Y:S01]  /*5a60*/  IMAD.SHL.U32 R3, R80.reuse, 0x2, RZ ;  /* 0x0000000250037824 */ /* 0x040fe200078e00ff */
[----:B------:R-:W-:Y:S01]  /*5a70*/  LOP3.LUT R78, R80, 0x2, RZ, 0xc0, !PT ;  /* 0x00000002504e7812 */ /* 0x000fe200078ec0ff */
[----:B------:R-:W-:Y:S01]  /*5a80*/  IMAD.SHL.U32 R5, R72, 0x200, RZ ;  /* 0x0000020048057824 */ /* 0x000fe200078e00ff */
[----:B------:R-:W-:Y:S02]  /*5a90*/  UMOV UR49, 0x400 ;  /* 0x0000040000317882 */ /* 0x000fe40000000000 */
[----:B------:R-:W1:Y:S01]  /*5aa0*/  LDC R71, c[0x0][0x370] ;  /* 0x0000dc00ff477b82 */ /* 0x000e620000000800 */
[----:B------:R-:W-:Y:S01]  /*5ab0*/  ULEA UR49, UR37, UR49, 0x18 ;  /* 0x0000003125317291 */ /* 0x000fe2000f8ec0ff */
[----:B------:R-:W-:Y:S01]  /*5ac0*/  LOP3.LUT R2, R4, 0x590, RZ, 0xc0, !PT ;  /* 0x0000059004027812 */ /* 0x000fe200078ec0ff */
[----:B------:R-:W-:Y:S01]  /*5ad0*/  IMAD.U32 R33, R80, 0x10000, RZ ;  /* 0x0001000050217824 */ /* 0x000fe200078e00ff */
[----:B------:R-:W-:Y:S01]  /*5ae0*/  LOP3.LUT R4, R4, 0x60, RZ, 0xc0, !PT ;  /* 0x0000006004047812 */ /* 0x000fe200078ec0ff */
[----:B------:R-:W-:Y:S01]  /*5af0*/  UIADD3 UR4, UPT, UPT, UR49, 0x200, URZ ;  /* 0x0000020031047890 */ /* 0x000fe2000fffe0ff */
[----:B------:R-:W-:Y:S01]  /*5b00*/  LOP3.LUT R2, R2, 0x200, R5, 0xf8, !PT ;  /* 0x0000020002027812 */ /* 0x000fe200078ef805 */
[----:B------:R-:W-:Y:S01]  /*5b10*/  IMAD.MOV.U32 R30, RZ, RZ, RZ ;  /* 0x000000ffff1e7224 */ /* 0x000fe200078e00ff */
[----:B------:R-:W2:Y:S01]  /*5b20*/  LDC R28, c[0x0][0xb0c] ;  /* 0x0002c300ff1c7b82 */ /* 0x000ea20000000800 */
[----:B------:R-:W-:Y:S01]  /*5b30*/  LOP3.LUT R3, R4, 0xc, R3, 0xf8, !PT ;  /* 0x0000000c04037812 */ /* 0x000fe200078ef803 */
[----:B------:R-:W-:Y:S01]  /*5b40*/  IMAD.MOV.U32 R76, RZ, RZ, RZ ;  /* 0x000000ffff4c7224 */ /* 0x000fe200078e00ff */
[----:B------:R-:W-:Y:S01]  /*5b50*/  SHF.L.U32 R4, R72, 0x15, RZ ;  /* 0x0000001548047819 */ /* 0x000fe200000006ff */
[----:B------:R-:W-:Y:S01]  /*5b60*/  IMAD.U32 R73, RZ, RZ, UR4 ;  /* 0x00000004ff497e24 */ /* 0x000fe2000f8e00ff */
[----:B------:R-:W-:Y:S01]  /*5b70*/  LOP3.LUT R2, R2, R3, RZ, 0xfc, !PT ;  /* 0x0000000302027212 */ /* 0x000fe200078efcff */
[----:B------:R-:W-:Y:S01]  /*5b80*/  IMAD.MOV.U32 R75, RZ, RZ, RZ ;  /* 0x000000ffff4b7224 */ /* 0x000fe200078e00ff */
[----:B------:R-:W-:Y:S01]  /*5b90*/  LOP3.LUT R4, R4, 0x200000, RZ, 0xc0, !PT ;  /* 0x0020000004047812 */ /* 0x000fe200078ec0ff */
[----:B------:R-:W3:Y:S01]  /*5ba0*/  LDC R69, c[0x0][0xb20] ;  /* 0x0002c800ff457b82 */ /* 0x000ee20000000800 */
[----:B------:R-:W4:Y:S01]  /*5bb0*/  LDS R0, [UR49+0x130] ;  /* 0x00013031ff007984 */ /* 0x000f220008000800 */
[----:B------:R-:W-:Y:S01]  /*5bc0*/  LOP3.LUT R80, R80, 0x4, RZ, 0xc0, !PT ;  /* 0x0000000450507812 */ /* 0x000fe200078ec0ff */
[----:B------:R-:W1:Y:S01]  /*5bd0*/  LDCU.64 UR52, c[0x0][0x348] ;  /* 0x00006900ff3477ac */ /* 0x000e620008000a00 */
[----:B------:R-:W-:-:S02]  /*5be0*/  LOP3.LUT R33, R4, 0x400000, R33, 0xf8, !PT ;  /* 0x0040000004217812 */ /* 0x000fc400078ef821 */
[----:B------:R-:W-:Y:S01]  /*5bf0*/  LEA R79, R2, R73, 0x2 ;  /* 0x00000049024f7211 */ /* 0x000fe200078e10ff */
[----:B------:R-:W1:Y:S01]  /*5c00*/  LDCU.64 UR44, c[0x0][0x888] ;  /* 0x00011100ff2c77ac */ /* 0x000e620008000a00 */
[----:B------:R-:W1:Y:S01]  /*5c10*/  LDC R27, c[0x0][0xb30] ;  /* 0x0002cc00ff1b7b82 */ /* 0x000e620000000800 */
[----:B------:R-:W-:Y:S02]  /*5c20*/  MOV R84, RZ ;  /* 0x000000ff00547202 */ /* 0x000fe40000000f00 */
[--C-:B------:R-:W-:Y:S01]  /*5c30*/  IMAD R78, R78, -0x10, R79.reuse ;  /* 0xfffffff04e4e7824 */ /* 0x100fe200078e024f */
[----:B------:R-:W1:Y:S01]  /*5c40*/  LDCU.64 UR46, c[0x0][0x890] ;  /* 0x00011200ff2e77ac */ /* 0x000e620008000a00 */
[----:B------:R-:W-:-:S03]  /*5c50*/  IMAD R77, R80, -0x10, R79 ;  /* 0xfffffff0504d7824 */ /* 0x000fc600078e024f */
[----:B------:R-:W1:Y:S01]  /*5c60*/  LDC.64 R64, c[0x0][0xb10] ;  /* 0x0002c400ff407b82 */ /* 0x000e620000000a00 */
[----:B------:R-:W-:Y:S01]  /*5c70*/  UMOV UR50, URZ ;  /* 0x000000ff00327c82 */ /* 0x000fe20008000000 */
[----:B------:R-:W-:-:S06]  /*5c80*/  UMOV UR51, URZ ;  /* 0x000000ff00337c82 */ /* 0x000fcc0008000000 */
[----:B------:R-:W1:Y:S08]  /*5c90*/  LDC.64 R24, c[0x0][0xb18] ;  /* 0x0002c600ff187b82 */ /* 0x000e700000000a00 */
[----:B------:R-:W1:Y:S08]  /*5ca0*/  LDC.64 R22, c[0x0][0xb28] ;  /* 0x0002ca00ff167b82 */ /* 0x000e700000000a00 */
[----:B------:R-:W1:Y:S01]  /*5cb0*/  LDC.64 R62, c[0x0][0x8b0] ;  /* 0x00022c00ff3e7b82 */ /* 0x000e620000000a00 */
[----:B----4-:R-:W-:-:S07]  /*5cc0*/  IMAD.IADD R33, R0, 0x1, R33 ;  /* 0x0000000100217824 */ /* 0x010fce00078e0221 */
[----:B------:R-:W4:Y:S08]  /*5cd0*/  LDC.64 R60, c[0x0][0x8a8] ;  /* 0x00022a00ff3c7b82 */ /* 0x000f300000000a00 */
[----:B--23--:R-:W1:Y:S02]  /*5ce0*/  LDC R70, c[0x0][0x374] ;  /* 0x0000dd00ff467b82 */ /* 0x00ce640000000800 */
.L_x_179:
[C---:B------:R-:W-:Y:S02]  /*5cf0*/  LEA R0, R84.reuse, UR49, 0x3 ;  /* 0x0000003154007c11 */ /* 0x040fe4000f8e18ff */
[----:B------:R-:W-:Y:S02]  /*5d00*/  SHF.L.U32 R3, R75, 0x1f, RZ ;  /* 0x0000001f4b037819 */ /* 0x000fe400000006ff */
[----:B-1----:R-:W-:Y:S02]  /*5d10*/  LEA R16, R84, UR49, 0x4 ;  /* 0x0000003154107c11 */ /* 0x002fe4000f8e20ff */
[----:B------:R-:W2:Y:S02]  /*5d20*/  SYNCS.PHASECHK.TRANS64.TRYWAIT P0, [R0+URZ+0x80], R3 ;  /* 0x00008003000075a7 */ /* 0x000ea400080011ff */
[----:B--23--:R-:W-:Y:S05]  /*5d30*/  @!P0 BRA `(.L_x_104) ;  /* 0x0000006800488947 */ /* 0x00cfea0003800000 */
.L_x_236:
[----:B------:R-:W3:Y:S01]  /*5d40*/  LDC.64 R12, c[0x0][0xb10] ;  /* 0x0002c400ff0c7b82 */ /* 0x000ee20000000a00 */
[----:B------:R-:W4:Y:S01]  /*5d50*/  LDS.128 R16, [R16+0x110] ;  /* 0x0001100010107984 */ /* 0x000f220000000c00 */
[----:B-1----:R-:W-:Y:S01]  /*5d60*/  ISETP.NE.AND P1, PT, R27, 0x1, PT ;  /* 0x000000011b00780c */ /* 0x002fe20003f25270 */
[----:B--2---:R-:W-:Y:S01]  /*5d70*/  VIADD R0, R0, 0x90 ;  /* 0x0000009000007836 */ /* 0x004fe20000000000 */
[----:B------:R-:W-:Y:S04]  /*5d80*/  ISETP.GE.AND P0, PT, R26, 0x1, PT ;  /* 0x000000011a00780c */ /* 0x000fe80003f06270 */
[----:B------:R-:W1:Y:S01]  /*5d90*/  LDC.64 R10, c[0x0][0xb18] ;  /* 0x0002c600ff0a7b82 */ /* 0x000e620000000a00 */
[----:B------:R-:W-:Y:S01]  /*5da0*/  PRMT R0, RZ, 0x654, R0 ;  /* 0x00000654ff007816 */ /* 0x000fe20000000000 */
[----:B------:R-:W-:Y:S01]  /*5db0*/  @!PT LDS RZ, [RZ] ;  /* 0x00000000fffff984 */ /* 0x000fe20000000800 */
[----:B------:R-:W-:Y:S01]  /*5dc0*/  @!PT LDS RZ, [RZ] ;  /* 0x00000000fffff984 */ /* 0x000fe20000000800 */
[----:B------:R-:W-:Y:S01]  /*5dd0*/  @!PT LDS RZ, [RZ] ;  /* 0x00000000fffff984 */ /* 0x000fe20000000800 */
[----:B------:R-:W-:Y:S01]  /*5de0*/  @!PT LDS RZ, [RZ] ;  /* 0x00000000fffff984 */ /* 0x000fe20000000800 */
[----:B------:R2:W-:Y:S06]  /*5df0*/  MEMBAR.ALL.CTA ;  /* 0x0000000000007992 */ /* 0x0005ec0000008000 */
[----:B--2---:R-:W2:Y:S01]  /*5e00*/  FENCE.VIEW.ASYNC.S ;  /* 0x00000000000073c6 */ /* 0x004ea20000000000 */
[----:B------:R-:W1:Y:S08]  /*5e10*/  @!P1 LDC R14, c[0x0][0xb20] ;  /* 0x0002c800ff0e9b82 */ /* 0x000e700000000800 */
[----:B------:R-:W1:Y:S01]  /*5e20*/  @!P1 LDC R9, c[0x0][0xb0c] ;  /* 0x0002c300ff099b82 */ /* 0x000e620000000800 */
[----:B--2---:R2:W-:Y:S01]  /*5e30*/  SYNCS.ARRIVE.TRANS64.RED.A1T0 RZ, [R0+URZ], RZ ;  /* 0x000000ff00ff79a7 */ /* 0x0045e200081004ff */
[----:B----4-:R-:W-:Y:S04]  /*5e40*/  LOP3.LUT P4, RZ, R18, 0x1, RZ, 0xc0, !PT ;  /* 0x0000000112ff7812 */ /* 0x010fe8000788c0ff */
[----:B------:R-:W-:Y:S09]  /*5e50*/  P2R R82, PR, RZ, 0x10 ;  /* 0x00000010ff527803 */ /* 0x000ff20000000000 */
[----:B------:R-:W-:Y:S02]  /*5e60*/  @P4 MOV R31, R16 ;  /* 0x00000010001f4202 */ /* 0x000fe40000000f00 */
[----:B------:R-:W-:Y:S01]  /*5e70*/  @P4 LOP3.LUT R29, R17, 0xffff, RZ, 0xc0, !PT ;  /* 0x0000ffff111d4812 */ /* 0x000fe200078ec0ff */
[----:B--23--:R-:W-:Y:S06]  /*5e80*/  @!P0 BRA `(.L_x_105) ;  /* 0x0000000000a48947 */ /* 0x00cfec0003800000 */
[----:B------:R-:W-:Y:S01]  /*5e90*/  IMAD.HI.U32 R36, R70, R25, RZ ;  /* 0x0000001946247227 */ /* 0x000fe200078e00ff */
[----:B------:R-:W-:Y:S02]  /*5ea0*/  ISETP.NE.AND P0, PT, R24, 0x1, PT ;  /* 0x000000011800780c */ /* 0x000fe40003f05270 */
[----:B------:R-:W-:Y:S01]  /*5eb0*/  ISETP.NE.AND P2, PT, R26, 0x1, PT ;  /* 0x000000011a00780c */ /* 0x000fe20003f45270 */
[-C--:B------:R-:W-:Y:S01]  /*5ec0*/  IMAD.HI.U32 R34, R71, R64.reuse, RZ ;  /* 0x0000004047227227 */ /* 0x080fe200078e00ff */
[----:B------:R-:W-:Y:S02]  /*5ed0*/  SHF.R.U32.HI R37, RZ, R69, R36 ;  /* 0x00000045ff257219 */ /* 0x000fe40000011624 */
[----:B------:R-:W-:Y:S01]  /*5ee0*/  ISETP.NE.AND P3, PT, R28, 0x1, PT ;  /* 0x000000011c00780c */ /* 0x000fe20003f65270 */
[----:B------:R-:W-:Y:S01]  /*5ef0*/  IMAD.HI.U32 R40, R29, R25, RZ ;  /* 0x000000191d287227 */ /* 0x000fe200078e00ff */
[----:B------:R-:W-:Y:S02]  /*5f00*/  SHF.R.U32.HI R34, RZ, R65, R34 ;  /* 0x00000041ff227219 */ /* 0x000fe40000011622 */
[----:B------:R-:W-:Y:S01]  /*5f10*/  SEL R3, R70, R37, !P0 ;  /* 0x0000002546037207 */ /* 0x000fe20004000000 */
[----:B------:R-:W-:Y:S01]  /*5f20*/  IMAD.HI.U32 R38, R31, R64, RZ ;  /* 0x000000401f267227 */ /* 0x000fe200078e00ff */
[----:B------:R-:W-:Y:S03]  /*5f30*/  SEL R7, R71, R34, !P3 ;  /* 0x0000002247077207 */ /* 0x000fe60005800000 */
[-C--:B------:R-:W-:Y:S01]  /*5f40*/  IMAD.HI.U32 R34, R3, R22.reuse, RZ ;  /* 0x0000001603227227 */ /* 0x080fe200078e00ff */
[----:B------:R-:W-:Y:S03]  /*5f50*/  SHF.R.U32.HI R38, RZ, R65, R38 ;  /* 0x00000041ff267219 */ /* 0x000fe60000011626 */
[----:B------:R-:W-:Y:S01]  /*5f60*/  IMAD.HI.U32 R36, R7, R22, RZ ;  /* 0x0000001607247227 */ /* 0x000fe200078e00ff */
[----:B------:R-:W-:Y:S02]  /*5f70*/  @P2 SHF.R.U32.HI R3, RZ, R23, R34 ;  /* 0x00000017ff032219 */ /* 0x000fe40000011622 */
[----:B------:R-:W-:Y:S02]  /*5f80*/  SHF.R.U32.HI R34, RZ, R69, R40 ;  /* 0x00000045ff227219 */ /* 0x000fe40000011628 */
[----:B------:R-:W-:Y:S01]  /*5f90*/  @P2 SHF.R.U32.HI R7, RZ, R23, R36 ;  /* 0x00000017ff072219 */ /* 0x000fe20000011624 */
[C---:B------:R-:W-:Y:S01]  /*5fa0*/  IMAD R2, R26.reuse, R3, RZ ;  /* 0x000000031a027224 */ /* 0x040fe200078e02ff */
[----:B------:R-:W-:Y:S02]  /*5fb0*/  SEL R5, R29, R34, !P0 ;  /* 0x000000221d057207 */ /* 0x000fe40004000000 */
[----:B------:R-:W-:Y:S01]  /*5fc0*/  SEL R3, R31, R38, !P3 ;  /* 0x000000261f037207 */ /* 0x000fe20005800000 */
[----:B------:R-:W-:Y:S01]  /*5fd0*/  IMAD R4, R26, R7, RZ ;  /* 0x000000071a047224 */ /* 0x000fe200078e02ff */
[C---:B------:R-:W-:Y:S01]  /*5fe0*/  ISETP.GE.AND P0, PT, R5.reuse, R2, PT ;  /* 0x000000020500720c */ /* 0x040fe20003f06270 */
[----:B------:R-:W-:Y:S03]  /*5ff0*/  IMAD.HI.U32 R6, R5, R22, RZ ;  /* 0x0000001605067227 */ /* 0x000fe600078e00ff */
[----:B------:R-:W-:Y:S01]  /*6000*/  ISETP.GE.OR P0, PT, R3, R4, P0 ;  /* 0x000000040300720c */ /* 0x000fe20000706670 */
[----:B------:R-:W-:Y:S01]  /*6010*/  IMAD.MOV R4, RZ, RZ, -R3 ;  /* 0x000000ffff047224 */ /* 0x000fe200078e0a03 */
[-C--:B------:R-:W-:Y:S03]  /*6020*/  SHF.R.U32.HI R6, RZ, R23.reuse, R6 ;  /* 0x00000017ff067219 */ /* 0x080fe60000011606 */
[----:B------:R-:W-:Y:S01]  /*6030*/  IMAD R31, R28, R4, R31 ;  /* 0x000000041c1f7224 */ /* 0x000fe200078e021f */
[----:B------:R-:W-:Y:S05]  /*6040*/  SEL R15, R5, R6, !P2 ;  /* 0x00000006050f7207 */ /* 0x000fea0005000000 */
[----:B------:R-:W-:Y:S02]  /*6050*/  IMAD.MOV R6, RZ, RZ, -R15 ;  /* 0x000000ffff067224 */ /* 0x000fe400078e0a0f */
[C---:B------:R-:W-:Y:S04]  /*6060*/  @!P0 IMAD.HI.U32 R2, R3.reuse, R22, RZ ;  /* 0x0000001603028227 */ /* 0x040fe800078e00ff */
[----:B------:R-:W-:Y:S01]  /*6070*/  IMAD R6, R26, R6, R5 ;  /* 0x000000061a067224 */ /* 0x000fe200078e0205 */
[----:B------:R-:W-:Y:S04]  /*6080*/  @!P0 SHF.R.U32.HI R2, RZ, R23, R2 ;  /* 0x00000017ff028219 */ /* 0x000fe80000011602 */
[----:B------:R-:W-:Y:S02]  /*6090*/  @!P0 SEL R0, R3, R2, !P2 ;  /* 0x0000000203008207 */ /* 0x000fe40005000000 */
[----:B------:R-:W-:Y:S02]  /*60a0*/  IADD3 R2, PT, PT, -R5, RZ, RZ ;  /* 0x000000ff05027210 */ /* 0x000fe40007ffe1ff */
[----:B------:R-:W-:Y:S01]  /*60b0*/  @!P0 IADD3 R8, PT, PT, R15, -R0, RZ ;  /* 0x800000000f088210 */ /* 0x000fe20007ffe0ff */
[----:B------:R-:W-:Y:S02]  /*60c0*/  @!P0 IMAD R0, R7, R6, R0 ;  /* 0x0000000607008224 */ /* 0x000fe400078e0200 */
[----:B------:R-:W-:Y:S02]  /*60d0*/  IMAD R29, R24, R2, R29 ;  /* 0x00000002181d7224 */ /* 0x000fe400078e021d */
[----:B------:R-:W-:Y:S02]  /*60e0*/  @!P0 IMAD R5, R8, R26, R3 ;  /* 0x0000001a08058224 */ /* 0x000fe400078e0203 */
[----:B------:R-:W-:Y:S04]  /*60f0*/  @!P0 IMAD.MOV.U32 R3, RZ, RZ, R0 ;  /* 0x000000ffff038224 */ /* 0x000fe800078e0000 */
[----:B------:R-:W-:Y:S02]  /*6100*/  IMAD R31, R3, R28, R31 ;  /* 0x0000001c031f7224 */ /* 0x000fe400078e021f */
[----:B------:R-:W-:Y:S07]  /*6110*/  IMAD R29, R5, R24, R29 ;  /* 0x00000018051d7224 */ /* 0x000fee00078e021d */
.L_x_105:
[----:B-1----:R-:W-:Y:S01]  /*6120*/  @!P1 ISETP.NE.AND P0, PT, R10, 0x1, PT ;  /* 0x000000010a00980c */ /* 0x002fe20003f05270 */
[----:B------:R-:W-:Y:S01]  /*6130*/  @!P1 IMAD.HI.U32 R3, R29, R11, RZ ;  /* 0x0000000b1d039227 */ /* 0x000fe200078e00ff */
[----:B------:R-:W-:Y:S01]  /*6140*/  R2UR UR42, R21 ;  /* 0x00000000152a72ca */ /* 0x000fe200000e0000 */
[----:B------:R-:W-:Y:S01]  /*6150*/  BSSY.RECONVERGENT B6, `(.L_x_106) ;  /* 0x0000031000067945 */ /* 0x000fe20003800200 */
[----:B------:R-:W-:Y:S01]  /*6160*/  R2UR UR41, R20 ;  /* 0x00000000142972ca */ /* 0x000fe200000e0000 */
[----:B------:R-:W-:Y:S01]  /*6170*/  @!P1 IMAD.HI.U32 R0, R31, R12, RZ ;  /* 0x0000000c1f009227 */ /* 0x000fe200078e00ff */
[----:B------:R-:W-:Y:S02]  /*6180*/  @!P1 SHF.R.U32.HI R2, RZ, R14, R3 ;  /* 0x0000000eff029219 */ /* 0x000fe40000011603 */
[----:B------:R-:W-:Y:S01]  /*6190*/  @!P1 ISETP.NE.AND P2, PT, R9, 0x1, PT ;  /* 0x000000010900980c */ /* 0x000fe20003f45270 */
[----:B------:R-:W-:Y:S01]  /*61a0*/  VIADD R84, R84, 0x1 ;  /* 0x0000000154547836 */ /* 0x000fe20000000000 */
[----:B------:R-:W-:Y:S02]  /*61b0*/  @!P1 SEL R2, R29, R2, !P0 ;  /* 0x000000021d029207 */ /* 0x000fe40004000000 */
[----:B------:R-:W-:Y:S02]  /*61c0*/  @!P1 SHF.R.U32.HI R0, RZ, R13, R0 ;  /* 0x0000000dff009219 */ /* 0x000fe40000011600 */
[----:B------:R-:W-:Y:S01]  /*61d0*/  LOP3.LUT P0, RZ, R73, 0x1b0, RZ, 0xc0, !PT ;  /* 0x000001b049ff7812 */ /* 0x000fe2000780c0ff */
[----:B------:R-:W-:Y:S01]  /*61e0*/  USHF.L.U32 UR42, UR42, 0x6, URZ ;  /* 0x000000062a2a7899 */ /* 0x000fe200080006ff */
[----:B------:R-:W-:Y:S01]  /*61f0*/  @!P1 SEL R3, R31, R0, !P2 ;  /* 0x000000001f039207 */ /* 0x000fe20005000000 */
[----:B------:R-:W-:Y:S01]  /*6200*/  USHF.L.U32 UR41, UR41, 0x8, URZ ;  /* 0x0000000829297899 */ /* 0x000fe200080006ff */
[----:B------:R-:W-:Y:S03]  /*6210*/  @P4 SHF.R.U32.HI R74, RZ, 0x10, R17 ;  /* 0x00000010ff4a4819 */ /* 0x000fe60000011611 */
[----:B------:R-:W-:Y:S02]  /*6220*/  @!P1 IMAD.IADD R0, R2, 0x1, -R3 ;  /* 0x0000000102009824 */ /* 0x000fe400078e0a03 */
[----:B------:R-:W-:Y:S02]  /*6230*/  @!P1 IMAD.IADD R2, R3, 0x1, -R2 ;  /* 0x0000000103029824 */ /* 0x000fe400078e0a02 */
[----:B------:R-:W-:Y:S02]  /*6240*/  @!P1 IMAD R31, R0, R9, R31 ;  /* 0x00000009001f9224 */ /* 0x000fe400078e021f */
[----:B------:R-:W-:Y:S01]  /*6250*/  @!P1 IMAD R29, R2, R10, R29 ;  /* 0x0000000a021d9224 */ /* 0x000fe200078e021d */
[----:B------:R-:W-:Y:S06]  /*6260*/  @!P0 BRA `(.L_x_107) ;  /* 0x00000000007c8947 */ /* 0x000fec0003800000 */
[----:B------:R-:W1:Y:S01]  /*6270*/  LDCU.64 UR8, c[0x4][0x80] ;  /* 0x01001000ff0877ac */ /* 0x000e620008000a00 */
[----:B------:R-:W-:Y:S01]  /*6280*/  MOV R2, 0x0 ;  /* 0x0000000000027802 */ /* 0x000fe20000000f00 */
[----:B------:R-:W-:Y:S02]  /*6290*/  HFMA2 R12, -RZ, RZ, 0, 5.9604644775390625e-08 ;  /* 0x00000001ff0c7431 */ /* 0x000fe400000001ff */
[----:B------:R-:W-:Y:S01]  /*62a0*/  IMAD.MOV.U32 R8, RZ, RZ, 0x70 ;  /* 0x00000070ff087424 */ /* 0x000fe200078e00ff */
[----:B------:R2:W3:Y:S01]  /*62b0*/  LDC.64 R14, c[0x4][R2] ;  /* 0x01000000020e7b82 */ /* 0x0004e20000000a00 */
[----:B------:R-:W4:Y:S01]  /*62c0*/  LDCU.64 UR6, c[0x4][0x88] ;  /* 0x01001100ff0677ac */ /* 0x000f220008000a00 */
[----:B------:R-:W-:Y:S01]  /*62d0*/  IMAD.MOV.U32 R13, RZ, RZ, RZ ;  /* 0x000000ffff0d7224 */ /* 0x000fe200078e00ff */
[----:B------:R-:W2:Y:S01]  /*62e0*/  LDCU.64 UR4, c[0x4][0x8] ;  /* 0x01000100ff0477ac */ /* 0x000ea20008000a00 */
[----:B-1----:R-:W-:Y:S01]  /*62f0*/  MOV R5, UR9 ;  /* 0x0000000900057c02 */ /* 0x002fe20008000f00 */
[----:B------:R-:W-:Y:S01]  /*6300*/  IMAD.U32 R4, RZ, RZ, UR8 ;  /* 0x00000008ff047e24 */ /* 0x000fe2000f8e00ff */
[----:B----4-:R-:W-:Y:S01]  /*6310*/  MOV R7, UR7 ;  /* 0x0000000700077c02 */ /* 0x010fe20008000f00 */
[----:B------:R-:W-:Y:S01]  /*6320*/  IMAD.U32 R6, RZ, RZ, UR6 ;  /* 0x00000006ff067e24 */ /* 0x000fe2000f8e00ff */
[----:B--2---:R-:W-:Y:S01]  /*6330*/  MOV R11, UR5 ;  /* 0x00000005000b7c02 */ /* 0x004fe20008000f00 */
[----:B------:R-:W-:Y:S02]  /*6340*/  IMAD.U32 R10, RZ, RZ, UR4 ;  /* 0x00000004ff0a7e24 */ /* 0x000fe4000f8e00ff */
[----:B------:R-:W-:Y:S07]  /*6350*/  LEPC R20, `(.L_x_108) ;  /* 0x000000001014794e */ /* 0x000fee0000000000 */
[----:B---3-5:R-:W-:Y:S05]  /*6360*/  CALL.ABS.NOINC R14 ;  /* 0x000000000e007343 */ /* 0x028fea0003c00000 */
.L_x_108:
[----:B------:R-:W1:Y:S01]  /*6370*/  LDCU.64 UR8, c[0x4][0x80] ;  /* 0x01001000ff0877ac */ /* 0x000e620008000a00 */
[----:B------:R-:W2:Y:S01]  /*6380*/  LDC.64 R2, c[0x4][R2] ;  /* 0x0100000002027b82 */ /* 0x000ea20000000a00 */
[----:B------:R-:W-:Y:S02]  /*6390*/  HFMA2 R12, -RZ, RZ, 0, 5.9604644775390625e-08 ;  /* 0x00000001ff0c7431 */ /* 0x000fe400000001ff */
[----:B------:R-:W-:Y:S02]  /*63a0*/  IMAD.MOV.U32 R8, RZ, RZ, 0x70 ;  /* 0x00000070ff087424 */ /* 0x000fe400078e00ff */
[----:B------:R-:W-:Y:S01]  /*63b0*/  IMAD.MOV.U32 R13, RZ, RZ, RZ ;  /* 0x000000ffff0d7224 */ /* 0x000fe200078e00ff */
[----:B------:R-:W3:Y:S01]  /*63c0*/  LDCU.64 UR6, c[0x4][0x88] ;  /* 0x01001100ff0677ac */ /* 0x000ee20008000a00 */
[----:B------:R-:W4:Y:S01]  /*63d0*/  LDCU.64 UR4, c[0x4][0x8] ;  /* 0x01000100ff0477ac */ /* 0x000f220008000a00 */
[----:B-1----:R-:W-:Y:S02]  /*63e0*/  MOV R4, UR8 ;  /* 0x0000000800047c02 */ /* 0x002fe40008000f00 */
[----:B------:R-:W-:Y:S02]  /*63f0*/  MOV R5, UR9 ;  /* 0x0000000900057c02 */ /* 0x000fe40008000f00 */
[----:B---3--:R-:W-:Y:S01]  /*6400*/  MOV R7, UR7 ;  /* 0x0000000700077c02 */ /* 0x008fe20008000f00 */
[----:B------:R-:W-:Y:S01]  /*6410*/  IMAD.U32 R6, RZ, RZ, UR6 ;  /* 0x00000006ff067e24 */ /* 0x000fe2000f8e00ff */
[----:B----4-:R-:W-:Y:S01]  /*6420*/  MOV R11, UR5 ;  /* 0x00000005000b7c02 */ /* 0x010fe20008000f00 */
[----:B------:R-:W-:Y:S02]  /*6430*/  IMAD.U32 R10, RZ, RZ, UR4 ;  /* 0x00000004ff0a7e24 */ /* 0x000fe4000f8e00ff */
[----:B------:R-:W-:Y:S07]  /*6440*/  LEPC R20, `(.L_x_107) ;  /* 0x000000001014794e */ /* 0x000fee0000000000 */
[----:B--2---:R-:W-:Y:S05]  /*6450*/  CALL.ABS.NOINC R2 ;  /* 0x0000000002007343 */ /* 0x004fea0003c00000 */
.L_x_107:
[----:B------:R-:W-:Y:S05]  /*6460*/  BSYNC.RECONVERGENT B6 ;  /* 0x0000000000067941 */ /* 0x000fea0003800200 */
.L_x_106:
[----:B------:R-:W-:Y:S01]  /*6470*/  ISETP.NE.U32.AND P4, PT, R62, RZ, PT ;  /* 0x000000ff3e00720c */ /* 0x000fe20003f85070 */
[----:B------:R-:W-:Y:S01]  /*6480*/  UISETP.NE.AND UP2, UPT, UR48, URZ, UPT ;  /* 0x000000ff3000728c */ /* 0x000fe2000bf45270 */
[----:B------:R-:W-:Y:S01]  /*6490*/  ISETP.NE.U32.AND P2, PT, RZ, UR44, PT ;  /* 0x0000002cff007c0c */ /* 0x000fe2000bf45070 */
[----:B------:R-:W-:Y:S01]  /*64a0*/  UISETP.NE.U32.AND UP1, UPT, UR46, URZ, UPT ;  /* 0x000000ff2e00728c */ /* 0x000fe2000bf25070 */
[----:B------:R-:W-:Y:S01]  /*64b0*/  ISETP.NE.AND.EX P4, PT, R63, RZ, PT, P4 ;  /* 0x000000ff3f00720c */ /* 0x000fe20003f85340 */
[----:B------:R-:W-:Y:S01]  /*64c0*/  UPLOP3.LUT UP0, UPT, UPT, UPT, UPT, 0x40, 0x4 ;  /* 0x000000000004789c */ /* 0x000fe20003f0e870 */
[----:B------:R-:W-:Y:S01]  /*64d0*/  ISETP.NE.AND.EX P2, PT, RZ, UR45, PT, P2 ;  /* 0x0000002dff007c0c */ /* 0x000fe2000bf45320 */
[----:B------:R-:W-:Y:S01]  /*64e0*/  UISETP.NE.AND.EX UP1, UPT, UR47, URZ, UPT, UP1 ;  /* 0x000000ff2f00728c */ /* 0x000fe2000bf25310 */
[----:B------:R-:W-:Y:S04]  /*64f0*/  PLOP3.LUT P1, PT, PT, PT, UP2, 0x80, 0x8 ;  /* 0x000000000008781c */ /* 0x000fe80003f2f028 */
[----:B------:R-:W-:Y:S06]  /*6500*/  @UP2 UPLOP3.LUT UP0, UPT, UPT, UPT, UP1, 0x80, 0x8 ;  /* 0x000000000008289c */ /* 0x000fec0003f0f010 */
[----:B------:R-:W-:Y:S01]  /*6510*/  PLOP3.LUT P0, PT, PT, PT, UP0, 0x80, 0x8 ;  /* 0x000000000008781c */ /* 0x000fe20003f0f008 */
[----:B------:R-:W-:Y:S01]  /*6520*/  @!UPT UIADD3 URZ, UPT, UPT, URZ, URZ, URZ ;  /* 0x000000fffffff290 */ /* 0x000fe2000fffe0ff */
[----:B------:R-:W-:Y:S11]  /*6530*/  BRA.U !UP1, `(.L_x_109) ;  /* 0x0000000109387547 */ /* 0x000ff6000b800000 */
[----:B------:R-:W-:Y:S01]  /*6540*/  UISETP.NE.U32.AND UP0, UPT, UR44, URZ, UPT ;  /* 0x000000ff2c00728c */ /* 0x000fe2000bf05070 */
[----:B------:R-:W-:Y:S02]  /*6550*/  HFMA2 R0, -RZ, RZ, 0, 5.9604644775390625e-08 ;  /* 0x00000001ff007431 */ /* 0x000fe400000001ff */
[----:B------:R-:W-:Y:S01]  /*6560*/  IMAD.MOV.U32 R67, RZ, RZ, 0x1 ;  /* 0x00000001ff437424 */ /* 0x000fe200078e00ff */
[----:B------:R-:W-:Y:S06]  /*6570*/  UISETP.NE.AND.EX UP0, UPT, UR45, URZ, UPT, UP0 ;  /* 0x000000ff2d00728c */ /* 0x000fec000bf05300 */
[----:B------:R-:W-:Y:S05]  /*6580*/  PLOP3.LUT P3, PT, PT, PT, UP0, 0x80, 0x8 ;  /* 0x000000000008781c */ /* 0x000fea0003f6f008 */
[----:B------:R-:W1:Y:S01]  /*6590*/  @UP0 LDCU.64 UR6, c[0x0][0x888] ;  /* 0x00011100ff0607ac */ /* 0x000e620008000a00 */
[----:B------:R-:W-:Y:S07]  /*65a0*/  @UP0 UIMAD UR4, UR36, UR46, URZ ;  /* 0x0000002e240402a4 */ /* 0x000fee000f8e02ff */
[----:B------:R-:W-:Y:S01]  /*65b0*/  @!P3 PRMT R67, R0, 0x7610, R67 ;  /* 0x000076100043b816 */ /* 0x000fe20000000043 */
[----:B-1----:R-:W-:Y:S03]  /*65c0*/  @UP0 UIMAD.WIDE UR6, UR4, 0x4, UR6 ;  /* 0x00000004040608a5 */ /* 0x002fe6000f8e0206 */
[----:B------:R-:W1:Y:S03]  /*65d0*/  @!UP0 LDCU UR4, c[0x0][0x880] ;  /* 0x00011000ff0487ac */ /* 0x000e660008000800 */
[----:B------:R-:W-:Y:S01]  /*65e0*/  IMAD.U32 R2, RZ, RZ, UR6 ;  /* 0x00000006ff027e24 */ /* 0x000fe2000f8e00ff */
[----:B------:R-:W-:Y:S05]  /*65f0*/  MOV R3, UR7 ;  /* 0x0000000700037c02 */ /* 0x000fea0008000f00 */
[----:B-----5:R2:W5:Y:S02]  /*6600*/  @P3 LDG.E R35, desc[UR38][R2.64] ;  /* 0x0000002602233981 */ /* 0x020564000c1e1900 */
[----:B-12---:R-:W-:Y:S02]  /*6610*/  @!P3 IMAD.U32 R35, RZ, RZ, UR4 ;  /* 0x00000004ff23be24 */ /* 0x006fe4000f8e00ff */
.L_x_109:
[----:B------:R-:W-:Y:S05]  /*6620*/  @!P4 BRA `(.L_x_110) ;  /* 0x000000000020c947 */ /* 0x000fea0003800000 */
[----:B------:R-:W-:Y:S04]  /*6630*/  ISETP.NE.U32.AND P3, PT, R60, RZ, PT ;  /* 0x000000ff3c00720c */ /* 0x000fe80003f65070 */
[----:B------:R-:W-:Y:S11]  /*6640*/  ISETP.NE.AND.EX P3, PT, R61, RZ, PT, P3 ;  /* 0x000000ff3d00720c */ /* 0x000ff60003f65330 */
[----:B------:R-:W-:Y:S02]  /*6650*/  @!UPT UIADD3 URZ, UPT, UPT, URZ, URZ, URZ ;  /* 0x000000fffffff290 */ /* 0x000fe4000fffe0ff */
[----:B------:R-:W1:Y:S01]  /*6660*/  @P3 LDC.64 R2, c[0x0][0x8a8] ;  /* 0x00022a00ff023b82 */ /* 0x000e620000000a00 */
[----:B------:R-:W-:Y:S04]  /*6670*/  @P3 IMAD R0, R62, UR36, RZ ;  /* 0x000000243e003c24 */ /* 0x000fe8000f8e02ff */
[----:B-1----:R-:W-:Y:S05]  /*6680*/  @P3 IMAD.WIDE R2, R0, 0x4, R2 ;  /* 0x0000000400023825 */ /* 0x002fea00078e0202 */
[----:B-----5:R1:W5:Y:S02]  /*6690*/  @P3 LDG.E R32, desc[UR38][R2.64] ;  /* 0x0000002602203981 */ /* 0x020364000c1e1900 */
[----:B-1----:R-:W2:Y:S02]  /*66a0*/  @!P3 LDC R32, c[0x0][0x8a0] ;  /* 0x00022800ff20bb82 */ /* 0x002ea40000000800 */
.L_x_110:
[----:B-----5:R-:W-:Y:S01]  /*66b0*/  FSETP.NEU.AND P3, PT, R35, RZ, PT ;  /* 0x000000ff2300720b */ /* 0x020fe20003f6d000 */
[----:B------:R-:W-:Y:S01]  /*66c0*/  BSSY B1, `(.L_x_111) ;  /* 0x0000038000017945 */ /* 0x000fe20003800000 */
[----:B------:R-:W-:Y:S01]  /*66d0*/  SEL R3, RZ, 0xffffffff, P2 ;  /* 0xffffffffff037807 */ /* 0x000fe20001000000 */
[----:B------:R-:W-:Y:S01]  /*66e0*/  IMAD.MOV.U32 R43, RZ, RZ, 0x1 ;  /* 0x00000001ff2b7424 */ /* 0x000fe200078e00ff */
[----:B------:R-:W-:Y:S01]  /*66f0*/  @P1 LOP3.LUT P2, RZ, R67, 0xff, RZ, 0xc0, !PT ;  /* 0x000000ff43ff1812 */ /* 0x000fe2000784c0ff */
[----:B------:R-:W-:Y:S01]  /*6700*/  IMAD R34, R30, 0x80, R33 ;  /* 0x000000801e227824 */ /* 0x000fe200078e0221 */
[----:B------:R-:W-:Y:S01]  /*6710*/  @P1 SEL R2, RZ, 0xffffffff, P3 ;  /* 0xffffffffff021807 */ /* 0x000fe20001800000 */
[----:B------:R-:W-:Y:S01]  /*6720*/  IMAD R85, R80, -0x10, R78 ;  /* 0xfffffff050557824 */ /* 0x000fe200078e024e */
[----:B------:R-:W-:Y:S01]  /*6730*/  LEA R87, R30, UR49, 0x3 ;  /* 0x000000311e577c11 */ /* 0x000fe2000f8e18ff */
[----:B------:R-:W-:Y:S01]  /*6740*/  IMAD.MOV.U32 R88, RZ, RZ, RZ ;  /* 0x000000ffff587224 */ /* 0x000fe200078e00ff */
[----:B------:R-:W-:Y:S02]  /*6750*/  @P0 SEL R2, R3, R2, !P2 ;  /* 0x0000000203020207 */ /* 0x000fe40005000000 */
[----:B------:R-:W-:Y:S02]  /*6760*/  CS2R R46, SRZ ;  /* 0x00000000002e7805 */ /* 0x000fe4000001ff00 */
[----:B------:R-:W-:Y:S02]  /*6770*/  SHF.L.U32 R0, R76, 0x1f, RZ ;  /* 0x0000001f4c007819 */ /* 0x000fe400000006ff */
[----:B------:R-:W-:Y:S02]  /*6780*/  CS2R R44, SRZ ;  /* 0x00000000002c7805 */ /* 0x000fe4000001ff00 */
[----:B------:R-:W-:Y:S02]  /*6790*/  @P1 LOP3.LUT R2, R2, 0x1, RZ, 0xc0, !PT ;  /* 0x0000000102021812 */ /* 0x000fe400078ec0ff */
[----:B------:R-:W-:Y:S02]  /*67a0*/  CS2R R50, SRZ ;  /* 0x0000000000327805 */ /* 0x000fe4000001ff00 */
[----:B------:R-:W-:Y:S02]  /*67b0*/  PLOP3.LUT P2, PT, PT, PT, UP1, 0x80, 0x8 ;  /* 0x000000000008781c */ /* 0x000fe40003f4f018 */
[----:B------:R-:W-:Y:S02]  /*67c0*/  CS2R R48, SRZ ;  /* 0x0000000000307805 */ /* 0x000fe4000001ff00 */
[----:B------:R-:W-:Y:S02]  /*67d0*/  ISETP.NE.U32.OR P5, PT, R2, 0x1, !P1 ;  /* 0x000000010200780c */ /* 0x000fe40004fa5470 */
[----:B------:R-:W-:Y:S02]  /*67e0*/  CS2R R54, SRZ ;  /* 0x0000000000367805 */ /* 0x000fe4000001ff00 */
[----:B------:R-:W-:Y:S02]  /*67f0*/  LOP3.LUT P4, R83, R67, 0xff, RZ, 0xc0, !PT ;  /* 0x000000ff43537812 */ /* 0x000fe4000788c0ff */
[----:B------:R-:W-:Y:S02]  /*6800*/  CS2R R52, SRZ ;  /* 0x0000000000347805 */ /* 0x000fe4000001ff00 */
[----:B------:R-:W-:Y:S02]  /*6810*/  SEL R2, RZ, 0xffffffff, P3 ;  /* 0xffffffffff027807 */ /* 0x000fe40001800000 */
[----:B------:R-:W-:Y:S02]  /*6820*/  CS2R R58, SRZ ;  /* 0x00000000003a7805 */ /* 0x000fe4000001ff00 */
[----:B------:R-:W-:Y:S02]  /*6830*/  P2R R86, PR, RZ, 0x20 ;  /* 0x00000020ff567803 */ /* 0x000fe40000000000 */
[----:B------:R-:W-:Y:S02]  /*6840*/  CS2R R56, SRZ ;  /* 0x0000000000387805 */ /* 0x000fe4000001ff00 */
[----:B------:R-:W-:Y:S02]  /*6850*/  @P2 SEL R2, R3, R2, !P4 ;  /* 0x0000000203022207 */ /* 0x000fe40006000000 */
[----:B------:R-:W-:Y:S02]  /*6860*/  @P5 SHF.L.U32 R4, RZ, 0x1f, RZ ;  /* 0x0000001fff045819 */ /* 0x000fe400000006ff */
[----:B------:R-:W-:Y:S02]  /*6870*/  LOP3.LUT R2, R2, 0x1, RZ, 0xc0, !PT ;  /* 0x0000000102027812 */ /* 0x000fe400078ec0ff */
[----:B------:R-:W1:Y:S02]  /*6880*/  @P5 SYNCS.PHASECHK.TRANS64.TRYWAIT P1, [UR49+0x30], R4 ;  /* 0x00003004ff0055a7 */ /* 0x000e640008021131 */
[----:B------:R-:W-:Y:S04]  /*6890*/  ISETP.NE.U32.AND P2, PT, R2, 0x1, PT ;  /* 0x000000010200780c */ /* 0x000fe80003f45070 */
[----:B------:R-:W-:Y:S01]  /*68a0*/  P2R R89, PR, RZ, 0x4 ;  /* 0x00000004ff597803 */ /* 0x000fe20000000000 */
[----:B------:R3:W4:Y:S01]  /*68b0*/  SYNCS.PHASECHK.TRANS64.TRYWAIT P0, [R87+URZ+0xa0], R0 ;  /* 0x0000a000570075a7 */ /* 0x00072200080011ff */
[----:B-1----:R-:W-:Y:S01]  /*68c0*/  @P5 SEL R43, RZ, 0x1, !P1 ;  /* 0x00000001ff2b5807 */ /* 0x002fe20004800000 */
[----:B---3--:R-:W-:Y:S06]  /*68d0*/  @!P5 BRA `(.L_x_112) ;  /* 0x000000000058d947 */ /* 0x008fec0003800000 */
[----:B------:R-:W-:Y:S01]  /*68e0*/  IMAD.MOV.U32 R47, RZ, RZ, RZ ;  /* 0x000000ffff2f7224 */ /* 0x000fe200078e00ff */
[----:B------:R-:W-:Y:S01]  /*68f0*/  ISETP.NE.AND P1, PT, R43, RZ, PT ;  /* 0x000000ff2b00720c */ /* 0x000fe20003f25270 */
[----:B------:R-:W-:Y:S01]  /*6900*/  BSSY B0, `(.L_x_113) ;  /* 0x000000c000007945 */ /* 0x000fe20003800000 */
[----:B------:R-:W-:Y:S02]  /*6910*/  CS2R R58, SRZ ;  /* 0x00000000003a7805 */ /* 0x000fe4000001ff00 */
[----:B------:R-:W-:Y:S02]  /*6920*/  CS2R R56, SRZ ;  /* 0x0000000000387805 */ /* 0x000fe4000001ff00 */
[----:B------:R-:W-:Y:S02]  /*6930*/  CS2R R54, SRZ ;  /* 0x0000000000367805 */ /* 0x000fe4000001ff00 */
[----:B------:R-:W-:Y:S02]  /*6940*/  CS2R R52, SRZ ;  /* 0x0000000000347805 */ /* 0x000fe4000001ff00 */
[----:B------:R-:W-:Y:S02]  /*6950*/  CS2R R50, SRZ ;  /* 0x0000000000327805 */ /* 0x000fe4000001ff00 */
[----:B------:R-:W-:Y:S02]  /*6960*/  CS2R R48, SRZ ;  /* 0x0000000000307805 */ /* 0x000fe4000001ff00 */
[----:B------:R-:W-:Y:S01]  /*6970*/  CS2R R44, SRZ ;  /* 0x00000000002c7805 */ /* 0x000fe2000001ff00 */
[----:B------:R-:W-:Y:S06]  /*6980*/  @P1 BRA `(.L_x_114) ;  /* 0x00000000000c1947 */ /* 0x000fec0003800000 */
[----:B------:R-:W-:Y:S04]  /*6990*/  SHF.L.U32 R3, RZ, 0x1f, RZ ;  /* 0x0000001fff037819 */ /* 0x000fe800000006ff */
[----:B------:R-:W1:Y:S02]  /*69a0*/  SYNCS.PHASECHK.TRANS64.TRYWAIT P1, [UR49+0x30], R3 ;  /* 0x00003003ff0075a7 */ /* 0x000e640008021131 */
[----:B-1----:R-:W-:Y:S05]  /*69b0*/  @!P1 BRA `(.L_x_115) ;  /* 0x0000005c003c9947 */ /* 0x002fea0003800000 */
.L_x_114:
[----:B------:R-:W-:Y:S05]  /*69c0*/  BSYNC B0 ;  /* 0x0000000000007941 */ /* 0x000fea0003800000 */
.L_x_113:
[----:B------:R-:W-:Y:S01]  /*69d0*/  ISETP.NE.AND P1, PT, R89, RZ, PT ;  /* 0x000000ff5900720c */ /* 0x000fe20003f25270 */
[----:B------:R-:W-:Y:S11]  /*69e0*/  HFMA2 R88, -RZ, RZ, 0, 5.9604644775390625e-08 ;  /* 0x00000001ff587431 */ /* 0x000ff600000001ff */
[----:B------:R-:W-:Y:S01]  /*69f0*/  @!UPT UIADD3 URZ, UPT, UPT, URZ, URZ, URZ ;  /* 0x000000fffffff290 */ /* 0x000fe2000fffe0ff */
[----:B------:R3:W1:Y:S04]  /*6a00*/  @P1 LDS.128 R56, [R79] ;  /* 0x000000004f381984 */ /* 0x0006680000000c00 */
[----:B------:R3:W1:Y:S04]  /*6a10*/  @P1 LDS.128 R52, [R78+0x10] ;  /* 0x000010004e341984 */ /* 0x0006680000000c00 */
[----:B------:R3:W1:Y:S04]  /*6a20*/  @P1 LDS.128 R48, [R77+0x20] ;  /* 0x000020004d301984 */ /* 0x0006680000000c00 */
[----:B------:R3:W1:Y:S02]  /*6a30*/  @P1 LDS.128 R44, [R85+0x30] ;  /* 0x00003000552c1984 */ /* 0x0006640000000c00 */
.L_x_112:
[----:B------:R-:W-:Y:S05]  /*6a40*/  BSYNC B1 ;  /* 0x0000000000017941 */ /* 0x000fea0003800000 */
.L_x_111:
[----:B-1----:R-:W-:Y:S04]  /*6a50*/  SHF.R.U32.HI R3, RZ, 0x15, R34 ;  /* 0x00000015ff037819 */ /* 0x002fe80000011622 */
[----:B------:R-:W-:Y:S01]  /*6a60*/  LOP3.LUT P1, RZ, R3, 0x3, R72, 0x48, !PT ;  /* 0x0000000303ff7812 */ /* 0x000fe20007824848 */
[----:B------:R-:W-:Y:S01]  /*6a70*/  @!UPT UIADD3 URZ, UPT, UPT, URZ, URZ, URZ ;  /* 0x000000fffffff290 */ /* 0x000fe2000fffe0ff */
[----:B----4-:R-:W-:Y:S11]  /*6a80*/  @P0 BRA `(.L_x_116) ;  /* 0x0000000000080947 */ /* 0x010ff60003800000 */
[----:B------:R-:W1:Y:S02]  /*6a90*/  SYNCS.PHASECHK.TRANS64.TRYWAIT P0, [R87+URZ+0xa0], R0 ;  /* 0x0000a000570075a7 */ /* 0x000e6400080011ff */
[----:B-1----:R-:W-:Y:S05]  /*6aa0*/  @!P0 BRA `(.L_x_117) ;  /* 0x0000005c00188947 */ /* 0x002fea0003800000 */
.L_x_116:
[----:B------:R-:W-:Y:S05]  /*6ab0*/  @!P1 BRA `(.L_x_118) ;  /* 0x0000000000409947 */ /* 0x000fea0003800000 */
[----:B------:R-:W4:Y:S01]  /*6ac0*/  LDCU.64 UR8, c[0x4][0x70] ;  /* 0x01000e00ff0877ac */ /* 0x000f220008000a00 */
[----:B------:R-:W-:Y:S01]  /*6ad0*/  MOV R3, 0x0 ;  /* 0x0000000000037802 */ /* 0x000fe20000000f00 */
[----:B------:R-:W-:Y:S02]  /*6ae0*/  HFMA2 R12, -RZ, RZ, 0, 5.9604644775390625e-08 ;  /* 0x00000001ff0c7431 */ /* 0x000fe400000001ff */
[----:B------:R-:W-:Y:S02]  /*6af0*/  IMAD.MOV.U32 R8, RZ, RZ, 0x192 ;  /* 0x00000192ff087424 */ /* 0x000fe400078e00ff */
[----:B------:R-:W-:Y:S01]  /*6b00*/  IMAD.MOV.U32 R13, RZ, RZ, RZ ;  /* 0x000000ffff0d7224 */ /* 0x000fe200078e00ff */
[----:B------:R-:W5:Y:S01]  /*6b10*/  LDCU.64 UR6, c[0x4][0x78] ;  /* 0x01000f00ff0677ac */ /* 0x000f620008000a00 */
[----:B------:R-:W1:Y:S01]  /*6b20*/  LDC.64 R2, c[0x4][R3] ;  /* 0x0100000003027b82 */ /* 0x000e620000000a00 */
[----:B------:R-:W2:Y:S01]  /*6b30*/  LDCU.64 UR4, c[0x4][0x10] ;  /* 0x01000200ff0477ac */ /* 0x000ea20008000a00 */
[----:B----4-:R-:W-:Y:S01]  /*6b40*/  MOV R5, UR9 ;  /* 0x0000000900057c02 */ /* 0x010fe20008000f00 */
[----:B------:R-:W-:Y:S01]  /*6b50*/  IMAD.U32 R4, RZ, RZ, UR8 ;  /* 0x00000008ff047e24 */ /* 0x000fe2000f8e00ff */
[----:B-----5:R-:W-:Y:S01]  /*6b60*/  MOV R7, UR7 ;  /* 0x0000000700077c02 */ /* 0x020fe20008000f00 */
[----:B------:R-:W-:Y:S01]  /*6b70*/  IMAD.U32 R6, RZ, RZ, UR6 ;  /* 0x00000006ff067e24 */ /* 0x000fe2000f8e00ff */
[----:B--2---:R-:W-:Y:S01]  /*6b80*/  MOV R11, UR5 ;  /* 0x00000005000b7c02 */ /* 0x004fe20008000f00 */
[----:B------:R-:W-:Y:S02]  /*6b90*/  IMAD.U32 R10, RZ, RZ, UR4 ;  /* 0x00000004ff0a7e24 */ /* 0x000fe4000f8e00ff */
[----:B------:R-:W-:Y:S07]  /*6ba0*/  LEPC R20, `(.L_x_118) ;  /* 0x000000001014794e */ /* 0x000fee0000000000 */
[----:B-1-3--:R-:W-:Y:S05]  /*6bb0*/  CALL.ABS.NOINC R2 ;  /* 0x0000000002007343 */ /* 0x00afea0003c00000 */
.L_x_118:
[----:B------:R-:W-:Y:S01]  /*6bc0*/  LOP3.LUT R20, R56, 0xffffe000, RZ, 0xc0, !PT ;  /* 0xffffe00038147812 */ /* 0x000fe200078ec0ff */
[----:B------:R-:W-:Y:S05]  /*6bd0*/  WARPSYNC.ALL ;  /* 0x0000000000007948 */ /* 0x000fea0003800000 */
[----:B------:R-:W-:Y:S01]  /*6be0*/  R2UR UR4, R34 ;  /* 0x00000000220472ca */ /* 0x000fe200000e0000 */
[----:B------:R-:W-:Y:S01]  /*6bf0*/  BSSY.RECONVERGENT B0, `(.L_x_119) ;  /* 0x000005c000007945 */ /* 0x000fe20003800200 */
[----:B------:R-:W-:Y:S02]  /*6c00*/  LOP3.LUT R21, R57, 0xffffe000, RZ, 0xc0, !PT ;  /* 0xffffe00039157812 */ /* 0x000fe400078ec0ff */
[----:B------:R-:W-:Y:S02]  /*6c10*/  LOP3.LUT R40, R58, 0xffffe000, RZ, 0xc0, !PT ;  /* 0xffffe0003a287812 */ /* 0x000fe400078ec0ff */
[----:B------:R-:W-:Y:S02]  /*6c20*/  LOP3.LUT R41, R52, 0xffffe000, RZ, 0xc0, !PT ;  /* 0xffffe00034297812 */ /* 0x000fe400078ec0ff */
[----:B------:R-:W-:Y:S05]  /*6c30*/  ISETP.NE.AND P0, PT, R81, RZ, PT ;  /* 0x000000ff5100720c */ /* 0x000fea0003f05270 */
[----:B------:R-:W1:Y:S02]  /*6c40*/  LDTM.x16 R4, tmem[UR4] ;  /* 0x00000004000479ee */ /* 0x000e640008240000 */
[C---:B-12---:R-:W-:Y:S01]  /*6c50*/  FMUL R0, R32.reuse, R4 ;  /* 0x0000000420007220 */ /* 0x046fe20000400000 */
[C---:B------:R-:W-:Y:S01]  /*6c60*/  FMUL R2, R32.reuse, R5 ;  /* 0x0000000520027220 */ /* 0x040fe20000400000 */
[C---:B------:R-:W-:Y:S01]  /*6c70*/  FMUL R3, R32.reuse, R6 ;  /* 0x0000000620037220 */ /* 0x040fe20000400000 */
[----:B------:R-:W-:Y:S01]  /*6c80*/  FMUL R7, R32, R7 ;  /* 0x0000000720077220 */ /* 0x000fe20000400000 */
[----:B------:R-:W-:Y:S01]  /*6c90*/  FFMA R36, R35, R20, R0 ;  /* 0x0000001423247223 */ /* 0x000fe20000000000 */
[----:B------:R-:W-:Y:S01]  /*6ca0*/  LOP3.LUT R20, R59, 0xffffe000, RZ, 0xc0, !PT ;  /* 0xffffe0003b147812 */ /* 0x000fe200078ec0ff */
[C---:B------:R-:W-:Y:S01]  /*6cb0*/  FFMA R37, R35.reuse, R21, R2 ;  /* 0x0000001523257223 */ /* 0x040fe20000000002 */
[----:B------:R-:W-:Y:S01]  /*6cc0*/  LOP3.LUT R21, R54, 0xffffe000, RZ, 0xc0, !PT ;  /* 0xffffe00036157812 */ /* 0x000fe200078ec0ff */
[----:B------:R-:W-:Y:S01]  /*6cd0*/  FFMA R38, R35, R40, R3 ;  /* 0x0000002823267223 */ /* 0x000fe20000000003 */
[----:B------:R-:W-:Y:S01]  /*6ce0*/  LOP3.LUT R40, R53, 0xffffe000, RZ, 0xc0, !PT ;  /* 0xffffe00035287812 */ /* 0x000fe200078ec0ff */
[----:B------:R-:W-:Y:S01]  /*6cf0*/  FFMA R39, R35, R20, R7 ;  /* 0x0000001423277223 */ /* 0x000fe20000000007 */
[----:B------:R-:W-:Y:S01]  /*6d00*/  LOP3.LUT R20, R55, 0xffffe000, RZ, 0xc0, !PT ;  /* 0xffffe00037147812 */ /* 0x000fe200078ec0ff */
[C---:B------:R-:W-:Y:S01]  /*6d10*/  FMUL R4, R32.reuse, R8 ;  /* 0x0000000820047220 */ /* 0x040fe20000400000 */
[----:B------:R-:W-:Y:S01]  /*6d20*/  F2FP.TF32.F32.PACK_B R36, R36 ;  /* 0x00000024ff24723e */ /* 0x000fe200024050ff */
[C---:B------:R-:W-:Y:S01]  /*6d30*/  FMUL R5, R32.reuse, R9 ;  /* 0x0000000920057220 */ /* 0x040fe20000400000 */
[----:B------:R-:W-:Y:S01]  /*6d40*/  F2FP.TF32.F32.PACK_B R37, R37 ;  /* 0x00000025ff25723e */ /* 0x000fe200024050ff */
[C---:B------:R-:W-:Y:S01]  /*6d50*/  FMUL R6, R32.reuse, R10 ;  /* 0x0000000a20067220 */ /* 0x040fe20000400000 */
[----:B------:R-:W-:Y:S01]  /*6d60*/  FMUL R11, R32, R11 ;  /* 0x0000000b200b7220 */ /* 0x000fe20000400000 */
[----:B------:R-:W-:Y:S01]  /*6d70*/  F2FP.TF32.F32.PACK_B R38, R38 ;  /* 0x00000026ff26723e */ /* 0x000fe200024050ff */
[C---:B------:R-:W-:Y:S01]  /*6d80*/  FFMA R4, R35.reuse, R41, R4 ;  /* 0x0000002923047223 */ /* 0x040fe20000000004 */
[----:B------:R-:W-:Y:S01]  /*6d90*/  F2FP.TF32.F32.PACK_B R39, R39 ;  /* 0x00000027ff27723e */ /* 0x000fe200024050ff */
[C---:B------:R-:W-:Y:S01]  /*6da0*/  FFMA R5, R35.reuse, R40, R5 ;  /* 0x0000002823057223 */ /* 0x040fe20000000005 */
[C---:B------:R-:W-:Y:S01]  /*6db0*/  FFMA R6, R35.reuse, R21, R6 ;  /* 0x0000001523067223 */ /* 0x040fe20000000006 */
[----:B------:R-:W-:Y:S01]  /*6dc0*/  FFMA R7, R35, R20, R11 ;  /* 0x0000001423077223 */ /* 0x000fe2000000000b */
[----:B------:R-:W-:Y:S01]  /*6dd0*/  LOP3.LUT R41, R48, 0xffffe000, RZ, 0xc0, !PT ;  /* 0xffffe00030297812 */ /* 0x000fe200078ec0ff */
[----:B------:R1:W-:Y:S01]  /*6de0*/  STS.128 [R79], R36 ;  /* 0x000000244f007388 */ /* 0x0003e20000000c00 */
[----:B------:R-:W-:Y:S01]  /*6df0*/  LOP3.LUT R40, R49, 0xffffe000, RZ, 0xc0, !PT ;  /* 0xffffe00031287812 */ /* 0x000fe200078ec0ff */
[C---:B------:R-:W-:Y:S01]  /*6e00*/  FMUL R8, R32.reuse, R12 ;  /* 0x0000000c20087220 */ /* 0x040fe20000400000 */
[----:B------:R-:W-:Y:S01]  /*6e10*/  FMUL R9, R32, R13 ;  /* 0x0000000d20097220 */ /* 0x000fe20000400000 */
[----:B------:R-:W-:Y:S01]  /*6e20*/  LOP3.LUT R21, R50, 0xffffe000, RZ, 0xc0, !PT ;  /* 0xffffe00032157812 */ /* 0x000fe200078ec0ff */
[C---:B------:R-:W-:Y:S01]  /*6e30*/  FMUL R10, R32.reuse, R14 ;  /* 0x0000000e200a7220 */ /* 0x040fe20000400000 */
[----:B------:R-:W-:Y:S01]  /*6e40*/  LOP3.LUT R20, R51, 0xffffe000, RZ, 0xc0, !PT ;  /* 0xffffe00033147812 */ /* 0x000fe200078ec0ff */
[----:B------:R-:W-:Y:S01]  /*6e50*/  FMUL R15, R32, R15 ;  /* 0x0000000f200f7220 */ /* 0x000fe20000400000 */
[----:B------:R-:W-:Y:S01]  /*6e60*/  F2FP.TF32.F32.PACK_B R4, R4 ;  /* 0x00000004ff04723e */ /* 0x000fe200024050ff */
[C---:B------:R-:W-:Y:S01]  /*6e70*/  FFMA R8, R35.reuse, R41, R8 ;  /* 0x0000002923087223 */ /* 0x040fe20000000008 */
[----:B------:R-:W-:Y:S01]  /*6e80*/  F2FP.TF32.F32.PACK_B R5, R5 ;  /* 0x00000005ff05723e */ /* 0x000fe200024050ff */
[C---:B------:R-:W-:Y:S01]  /*6e90*/  FFMA R9, R35.reuse, R40, R9 ;  /* 0x0000002823097223 */ /* 0x040fe20000000009 */
[----:B------:R-:W-:Y:S01]  /*6ea0*/  F2FP.TF32.F32.PACK_B R6, R6 ;  /* 0x00000006ff06723e */ /* 0x000fe200024050ff */
[C---:B------:R-:W-:Y:S01]  /*6eb0*/  FFMA R10, R35.reuse, R21, R10 ;  /* 0x00000015230a7223 */ /* 0x040fe2000000000a */
[----:B------:R-:W-:Y:S01]  /*6ec0*/  F2FP.TF32.F32.PACK_B R7, R7 ;  /* 0x00000007ff07723e */ /* 0x000fe200024050ff */
[----:B------:R-:W-:Y:S01]  /*6ed0*/  FFMA R11, R35, R20, R15 ;  /* 0x00000014230b7223 */ /* 0x000fe2000000000f */
[----:B------:R-:W-:Y:S01]  /*6ee0*/  LOP3.LUT R41, R44, 0xffffe000, RZ, 0xc0, !PT ;  /* 0xffffe0002c297812 */ /* 0x000fe200078ec0ff */
[C---:B------:R-:W-:Y:S01]  /*6ef0*/  FMUL R12, R32.reuse, R16 ;  /* 0x00000010200c7220 */ /* 0x040fe20000400000 */
[----:B------:R-:W-:Y:S01]  /*6f00*/  LOP3.LUT R40, R45, 0xffffe000, RZ, 0xc0, !PT ;  /* 0xffffe0002d287812 */ /* 0x000fe200078ec0ff */
[----:B------:R1:W-:Y:S01]  /*6f10*/  STS.128 [R78+0x10], R4 ;  /* 0x000010044e007388 */ /* 0x0003e20000000c00 */
        /* <DEDUP_REMOVED lines=13> */
[----:B------:R-:W-:Y:S02]  /*6ff0*/  F2FP.TF32.F32.PACK_B R12, R12 ;  /* 0x0000000cff0c723e */ /* 0x000fe400024050ff */
[----:B------:R-:W-:Y:S01]  /*7000*/  F2FP.TF32.F32.PACK_B R13, R13 ;  /* 0x0000000dff0d723e */ /* 0x000fe200024050ff */
[----:B------:R1:W-:Y:S01]  /*7010*/  STS.128 [R77+0x20], R8 ;  /* 0x000020084d007388 */ /* 0x0003e20000000c00 */
[----:B------:R-:W-:Y:S02]  /*7020*/  F2FP.TF32.F32.PACK_B R14, R14 ;  /* 0x0000000eff0e723e */ /* 0x000fe400024050ff */
[----:B------:R-:W-:Y:S05]  /*7030*/  F2FP.TF32.F32.PACK_B R15, R15 ;  /* 0x0000000fff0f723e */ /* 0x000fea00024050ff */
[----:B------:R1:W-:Y:S01]  /*7040*/  STS.128 [R85+0x30], R12 ;  /* 0x0000300c55007388 */ /* 0x0003e20000000c00 */
[----:B------:R-:W-:Y:S01]  /*7050*/  @!PT LDS RZ, [RZ] ;  /* 0x00000000fffff984 */ /* 0x000fe20000000800 */
[----:B------:R-:W-:Y:S01]  /*7060*/  @!PT LDS RZ, [RZ] ;  /* 0x00000000fffff984 */ /* 0x000fe20000000800 */
[----:B------:R-:W-:Y:S01]  /*7070*/  @!PT LDS RZ, [RZ] ;  /* 0x00000000fffff984 */ /* 0x000fe20000000800 */
[----:B------:R-:W-:Y:S01]  /*7080*/  @!PT LDS RZ, [RZ] ;  /* 0x00000000fffff984 */ /* 0x000fe20000000800 */
[----:B------:R2:W-:Y:S07]  /*7090*/  MEMBAR.ALL.CTA ;  /* 0x0000000000007992 */ /* 0x0005ee0000008000 */
[----:B--2---:R-:W2:Y:S02]  /*70a0*/  FENCE.VIEW.ASYNC.S ;  /* 0x00000000000073c6 */ /* 0x004ea40000000000 */
[----:B--2---:R-:W-:Y:S06]  /*70b0*/  BAR.SYNC.DEFER_BLOCKING 0x1, 0x80 ;  /* 0x0042000000007b1d */ /* 0x004fec0000010000 */
[----:B------:R-:W-:Y:S05]  /*70c0*/  @P0 BRA `(.L_x_120) ;  /* 0x0000000000380947 */ /* 0x000fea0003800000 */
[----:B------:R-:W-:Y:S02]  /*70d0*/  UIADD3 UR4, UPT, UPT, UR49, 0x200, URZ ;  /* 0x0000020031047890 */ /* 0x000fe4000fffe0ff */
[----:B------:R-:W-:Y:S01]  /*70e0*/  UIADD3 UR8, UP0, UPT, UR52, 0x680, URZ ;  /* 0x0000068034087890 */ /* 0x000fe2000ff1e0ff */
[----:B------:R-:W-:Y:S01]  /*70f0*/  UMOV UR43, UR36 ;  /* 0x00000024002b7c82 */ /* 0x000fe20008000000 */
[----:B------:R-:W-:Y:S02]  /*7100*/  UIADD3 UR5, UPT, UPT, UR41, 0x80, URZ ;  /* 0x0000008029057890 */ /* 0x000fe4000fffe0ff */
[----:B------:R-:W-:Y:S01]  /*7110*/  MOV R73, UR4 ;  /* 0x0000000400497c02 */ /* 0x000fe20008000f00 */
[----:B------:R-:W-:Y:S02]  /*7120*/  UIADD3.X UR9, UPT, UPT, URZ, UR53, URZ, UP0, !UPT ;  /* 0x00000035ff097290 */ /* 0x000fe400087fe4ff */
[----:B------:R-:W-:Y:S01]  /*7130*/  UIADD3 UR4, UPT, UPT, UR49, 0x1200, URZ ;  /* 0x0000120031047890 */ /* 0x000fe2000fffe0ff */
[----:B------:R-:W-:Y:S01]  /*7140*/  R2UR UR40, R73 ;  /* 0x00000000492872ca */ /* 0x000fe200000e0000 */
[----:B------:R-:W-:Y:S01]  /*7150*/  UMOV UR6, UR42 ;  /* 0x0000002a00067c82 */ /* 0x000fe20008000000 */
[----:B------:R-:W-:Y:S11]  /*7160*/  UMOV UR7, UR36 ;  /* 0x0000002400077c82 */ /* 0x000ff60008000000 */
[----:B------:R2:W-:Y:S01]  /*7170*/  UTMASTG.3D [UR40], [UR8] ;  /* 0x00000028080073b5 */ /* 0x0005e20008010000 */
[----:B------:R2:W-:Y:S01]  /*7180*/  UTMASTG.3D [UR4], [UR8] ;  /* 0x00000004080073b5 */ /* 0x0005e20008010000 */
[----:B------:R0:W-:Y:S01]  /*7190*/  UTMACMDFLUSH ;  /* 0x00000000000079b7 */ /* 0x0001e20000000000 */
[----:B--2---:R-:W-:Y:S04]  /*71a0*/  DEPBAR.LE SB0, 0x1 ;  /* 0x000080400000791a */ /* 0x004fe80000000000 */
.L_x_120:
[----:B------:R-:W-:Y:S05]  /*71b0*/  BSYNC.RECONVERGENT B0 ;  /* 0x0000000000007941 */ /* 0x000fea0003800200 */
.L_x_119:
[----:B------:R-:W-:Y:S01]  /*71c0*/  BAR.SYNC.DEFER_BLOCKING 0x1, 0x80 ;  /* 0x0042000000007b1d */ /* 0x000fe20000010000 */
[----:B------:R-:W-:Y:S01]  /*71d0*/  ISETP.NE.AND P1, PT, R86, RZ, PT ;  /* 0x000000ff5600720c */ /* 0x000fe20003f25270 */
[----:B------:R-:W-:Y:S01]  /*71e0*/  UISETP.NE.AND UP0, UPT, UR50, URZ, UPT ;  /* 0x000000ff3200728c */ /* 0x000fe2000bf05270 */
[----:B------:R-:W-:Y:S11]  /*71f0*/  LEA R3, R88, UR49, 0x3 ;  /* 0x0000003158037c11 */ /* 0x000ff6000f8e18ff */
[----:B------:R-:W-:Y:S01]  /*7200*/  @P1 SHF.L.U32 R2, RZ, 0x1f, RZ ;  /* 0x0000001fff021819 */ /* 0x000fe200000006ff */
[----:B------:R-:W-:Y:S06]  /*7210*/  BRA.U !UP0, `(.L_x_121) ;  /* 0x0000000108247547 */ /* 0x000fec000b800000 */
[----:B-1----:R-:W-:Y:S01]  /*7220*/  IMAD.U32 R5, RZ, RZ, UR51 ;  /* 0x00000033ff057e24 */ /* 0x002fe2000f8e00ff */
[----:B------:R-:W-:Y:S01]  /*7230*/  MOV R0, UR37 ;  /* 0x0000002500007c02 */ /* 0x000fe20008000f00 */
[----:B------:R-:W-:Y:S03]  /*7240*/  UIADD3 UR51, UPT, UPT, UR51, 0x1, URZ ;  /* 0x0000000133337890 */ /* 0x000fe6000fffe0ff */
[----:B------:R-:W-:Y:S01]  /*7250*/  @P1 LEA R5, R5, UR49, 0x3 ;  /* 0x0000003105051c11 */ /* 0x000fe2000f8e18ff */
[----:B------:R-:W-:Y:S04]  /*7260*/  UISETP.NE.AND UP0, UPT, UR51, 0x4, UPT ;  /* 0x000000043300788c */ /* 0x000fe8000bf05270 */
[----:B------:R-:W-:Y:S01]  /*7270*/  @P1 VIADD R5, R5, 0x50 ;  /* 0x0000005005051836 */ /* 0x000fe20000000000 */
[----:B------:R-:W-:Y:S04]  /*7280*/  USEL UR51, UR51, URZ, UP0 ;  /* 0x000000ff33337287 */ /* 0x000fe80008000000 */
[----:B------:R-:W-:Y:S04]  /*7290*/  @P1 PRMT R0, R0, 0x654, R5 ;  /* 0x0000065400001816 */ /* 0x000fe80000000005 */
[----:B------:R2:W-:Y:S04]  /*72a0*/  @P1 SYNCS.ARRIVE.TRANS64.RED.A1T0 RZ, [R0+URZ], RZ ;  /* 0x000000ff00ff19a7 */ /* 0x0005e800081004ff */
.L_x_121:
[----:B------:R-:W4:Y:S01]  /*72b0*/  @P1 SYNCS.PHASECHK.TRANS64.TRYWAIT P0, [R3+URZ+0x30], R2 ;  /* 0x00003002030015a7 */ /* 0x000f2200080011ff */
[----:B------:R-:W-:Y:S01]  /*72c0*/  BSSY B1, `(.L_x_122) ;  /* 0x0000016000017945 */ /* 0x000fe20003800000 */
[----:B----4-:R-:W-:Y:S03]  /*72d0*/  @P1 SEL R43, RZ, 0x1, !P0 ;  /* 0x00000001ff2b1807 */ /* 0x010fe60004000000 */
[----:B------:R-:W-:Y:S05]  /*72e0*/  @!P1 BRA `(.L_x_123) ;  /* 0x00000000004c9947 */ /* 0x000fea0003800000 */
[----:B------:R-:W-:Y:S01]  /*72f0*/  ISETP.NE.AND P0, PT, R43, RZ, PT ;  /* 0x000000ff2b00720c */ /* 0x000fe20003f05270 */
[----:B------:R-:W-:Y:S01]  /*7300*/  BSSY B0, `(.L_x_124) ;  /* 0x000000b000007945 */ /* 0x000fe20003800000 */
[----:B------:R-:W-:Y:S11]  /*7310*/  ISETP.NE.AND P1, PT, R89, RZ, PT ;  /* 0x000000ff5900720c */ /* 0x000ff60003f25270 */
[----:B------:R-:W-:Y:S02]  /*7320*/  @!UPT UIADD3 URZ, UPT, UPT, URZ, URZ, URZ ;  /* 0x000000fffffff290 */ /* 0x000fe4000fffe0ff */
[C---:B-1----:R-:W-:Y:S01]  /*7330*/  @P1 IMAD R6, R88.reuse, 0x2000, R79 ;  /* 0x0000200058061824 */ /* 0x042fe200078e024f */
[C---:B------:R-:W-:Y:S01]  /*7340*/  @P1 LEA R4, R88.reuse, R77, 0xd ;  /* 0x0000004d58041211 */ /* 0x040fe200078e68ff */
[C---:B------:R-:W-:Y:S02]  /*7350*/  @P1 IMAD R5, R88.reuse, 0x2000, R78 ;  /* 0x0000200058051824 */ /* 0x040fe400078e024e */
[----:B------:R-:W-:Y:S01]  /*7360*/  @P1 IMAD R2, R88, 0x2000, R85 ;  /* 0x0000200058021824 */ /* 0x000fe200078e0255 */
[----:B------:R-:W-:Y:S06]  /*7370*/  @P0 BRA `(.L_x_125) ;  /* 0x00000000000c0947 */ /* 0x000fec0003800000 */
[----:B--2---:R-:W-:Y:S04]  /*7380*/  SHF.L.U32 R0, RZ, 0x1f, RZ ;  /* 0x0000001fff007819 */ /* 0x004fe800000006ff */
[----:B------:R-:W1:Y:S02]  /*7390*/  SYNCS.PHASECHK.TRANS64.TRYWAIT P0, [R3+URZ+0x30], R0 ;  /* 0x00003000030075a7 */ /* 0x000e6400080011ff */
[----:B-1----:R-:W-:Y:S05]  /*73a0*/  @!P0 BRA `(.L_x_126) ;  /* 0x0000005000ec8947 */ /* 0x002fea0003800000 */
.L_x_125:
[----:B------:R-:W-:Y:S05]  /*73b0*/  BSYNC B0 ;  /* 0x0000000000007941 */ /* 0x000fea0003800000 */
.L_x_124:
[----:B------:R-:W-:Y:S02]  /*73c0*/  ISETP.NE.AND P0, PT, R89, RZ, PT ;  /* 0x000000ff5900720c */ /* 0x000fe40003f05270 */
[----:B------:R-:W-:Y:S11]  /*73d0*/  IADD3 R88, PT, PT, R88, 0x1, RZ ;  /* 0x0000000158587810 */ /* 0x000ff60007ffe0ff */
[----:B------:R4:W1:Y:S04]  /*73e0*/  @P0 LDS.128 R56, [R6] ;  /* 0x0000000006380984 */ /* 0x0008680000000c00 */
[----:B------:R4:W1:Y:S04]  /*73f0*/  @P0 LDS.128 R52, [R5+0x10] ;  /* 0x0000100005340984 */ /* 0x0008680000000c00 */
[----:B------:R4:W1:Y:S04]  /*7400*/  @P0 LDS.128 R48, [R4+0x20] ;  /* 0x0000200004300984 */ /* 0x0008680000000c00 */
[----:B------:R4:W1:Y:S02]  /*7410*/  @P0 LDS.128 R44, [R2+0x30] ;  /* 0x00003000022c0984 */ /* 0x0008640000000c00 */
.L_x_123:
[----:B------:R-:W-:Y:S05]  /*7420*/  BSYNC B1 ;  /* 0x0000000000017941 */ /* 0x000fea0003800000 */
.L_x_122:
[----:B-1----:R-:W-:Y:S05]  /*7430*/  VIADD R3, R34, 0x10 ;  /* 0x0000001022037836 */ /* 0x002fea0000000000 */
[----:B------:R-:W-:Y:S04]  /*7440*/  SHF.R.U32.HI R3, RZ, 0x15, R3 ;  /* 0x00000015ff037819 */ /* 0x000fe80000011603 */
[----:B------:R-:W-:Y:S11]  /*7450*/  LOP3.LUT P0, RZ, R3, 0x3, R72, 0x48, !PT ;  /* 0x0000000303ff7812 */ /* 0x000ff60007804848 */
[----:B------:R-:W-:Y:S02]  /*7460*/  @!UPT UIADD3 URZ, UPT, UPT, URZ, URZ, URZ ;  /* 0x000000fffffff290 */ /* 0x000fe4000fffe0ff */
[----:B------:R-:W-:Y:S05]  /*7470*/  @!P0 BRA `(.L_x_127) ;  /* 0x0000000000408947 */ /* 0x000fea0003800000 */
[----:B------:R-:W1:Y:S01]  /*7480*/  LDCU.64 UR8, c[0x4][0x70] ;  /* 0x01000e00ff0877ac */ /* 0x000e620008000a00 */
[----:B------:R-:W-:Y:S01]  /*7490*/  MOV R3, 0x0 ;  /* 0x0000000000037802 */ /* 0x000fe20000000f00 */
[----:B------:R-:W-:Y:S02]  /*74a0*/  HFMA2 R12, -RZ, RZ, 0, 5.9604644775390625e-08 ;  /* 0x00000001ff0c7431 */ /* 0x000fe400000001ff */
[----:B------:R-:W-:Y:S02]  /*74b0*/  IMAD.MOV.U32 R8, RZ, RZ, 0x192 ;  /* 0x00000192ff087424 */ /* 0x000fe400078e00ff */
[----:B------:R-:W-:Y:S01]  /*74c0*/  IMAD.MOV.U32 R13, RZ, RZ, RZ ;  /* 0x000000ffff0d7224 */ /* 0x000fe200078e00ff */
[----:B------:R-:W5:Y:S01]  /*74d0*/  LDCU.64 UR6, c[0x4][0x78] ;  /* 0x01000f00ff0677ac */ /* 0x000f620008000a00 */
[----:B----4-:R-:W4:Y:S01]  /*74e0*/  LDC.64 R2, c[0x4][R3] ;  /* 0x0100000003027b82 */ /* 0x010f220000000a00 */
[----:B------:R-:W2:Y:S01]  /*74f0*/  LDCU.64 UR4, c[0x4][0x10] ;  /* 0x01000200ff0477ac */ /* 0x000ea20008000a00 */
[----:B-1----:R-:W-:Y:S01]  /*7500*/  MOV R5, UR9 ;  /* 0x0000000900057c02 */ /* 0x002fe20008000f00 */
[----:B------:R-:W-:Y:S01]  /*7510*/  IMAD.U32 R4, RZ, RZ, UR8 ;  /* 0x00000008ff047e24 */ /* 0x000fe2000f8e00ff */
[----:B-----5:R-:W-:Y:S01]  /*7520*/  MOV R7, UR7 ;  /* 0x0000000700077c02 */ /* 0x020fe20008000f00 */
[----:B------:R-:W-:Y:S01]  /*7530*/  IMAD.U32 R6, RZ, RZ, UR6 ;  /* 0x00000006ff067e24 */ /* 0x000fe2000f8e00ff */
[----:B--2---:R-:W-:Y:S01]  /*7540*/  MOV R11, UR5 ;  /* 0x00000005000b7c02 */ /* 0x004fe20008000f00 */
[----:B------:R-:W-:Y:S02]  /*7550*/  IMAD.U32 R10, RZ, RZ, UR4 ;  /* 0x00000004ff0a7e24 */ /* 0x000fe4000f8e00ff */
[----:B------:R-:W-:Y:S07]  /*7560*/  LEPC R20, `(.L_x_127) ;  /* 0x000000001014794e */ /* 0x000fee0000000000 */
[----:B---34-:R-:W-:Y:S05]  /*7570*/  CALL.ABS.NOINC R2 ;  /* 0x0000000002007343 */ /* 0x018fea0003c00000 */
.L_x_127:
[----:B------:R-:W-:Y:S01]  /*7580*/  LOP3.LUT R20, R56, 0xffffe000, RZ, 0xc0, !PT ;  /* 0xffffe00038147812 */ /* 0x000fe200078ec0ff */
[----:B------:R-:W-:Y:S05]  /*7590*/  WARPSYNC.ALL ;  /* 0x0000000000007948 */ /* 0x000fea0003800000 */
[----:B------:R-:W-:Y:S01]  /*75a0*/  R2UR UR4, R34 ;  /* 0x00000000220472ca */ /* 0x000fe200000e0000 */
[----:B------:R-:W-:Y:S01]  /*75b0*/  IMAD.U32 R91, RZ, RZ, UR51 ;  /* 0x00000033ff5b7e24 */ /* 0x000fe2000f8e00ff */
[----:B------:R-:W-:Y:S01]  /*75c0*/  LOP3.LUT R21, R57, 0xffffe000, RZ, 0xc0, !PT ;  /* 0xffffe00039157812 */ /* 0x000fe200078ec0ff */
[----:B------:R-:W-:Y:S01]  /*75d0*/  IMAD.U32 R90, RZ, RZ, UR37 ;  /* 0x00000025ff5a7e24 */ /* 0x000fe2000f8e00ff */
[----:B------:R-:W-:Y:S01]  /*75e0*/  LOP3.LUT R40, R59, 0xffffe000, RZ, 0xc0, !PT ;  /* 0xffffe0003b287812 */ /* 0x000fe200078ec0ff */
[----:B------:R-:W-:Y:S01]  /*75f0*/  BSSY.RECONVERGENT B0, `(.L_x_128) ;  /* 0x0000060000007945 */ /* 0x000fe20003800200 */
[----:B------:R-:W-:Y:S02]  /*7600*/  LOP3.LUT R41, R52, 0xffffe000, RZ, 0xc0, !PT ;  /* 0xffffe00034297812 */ /* 0x000fe400078ec0ff */
[----:B------:R-:W-:Y:S02]  /*7610*/  LOP3.LUT R42, R53, 0xffffe000, RZ, 0xc0, !PT ;  /* 0xffffe000352a7812 */ /* 0x000fe400078ec0ff */
[----:B------:R-:W-:Y:S02]  /*7620*/  ISETP.NE.AND P6, PT, R86, RZ, PT ;  /* 0x000000ff5600720c */ /* 0x000fe40003fc5270 */
[----:B------:R-:W-:Y:S01]  /*7630*/  ISETP.NE.AND P0, PT, R81, RZ, PT ;  /* 0x000000ff5100720c */ /* 0x000fe20003f05270 */
[----:B----4-:R-:W2:Y:S10]  /*7640*/  LDTM.x16 R4, tmem[UR4+0x10] ;  /* 0x00001004000479ee */ /* 0x010eb40008240000 */
[----:B------:R-:W-:Y:S02]  /*7650*/  @P6 LEA R91, R91, UR49, 0x3 ;  /* 0x000000315b5b6c11 */ /* 0x000fe4000f8e18ff */
[----:B------:R-:W-:Y:S03]  /*7660*/  @P6 SHF.L.U32 R92, RZ, 0x1f, RZ ;  /* 0x0000001fff5c6819 */ /* 0x000fe600000006ff */
[----:B------:R-:W-:Y:S05]  /*7670*/  @P6 VIADD R91, R91, 0x50 ;  /* 0x000000505b5b6836 */ /* 0x000fea0000000000 */
[----:B------:R-:W-:Y:S02]  /*7680*/  @P6 PRMT R90, R90, 0x654, R91 ;  /* 0x000006545a5a6816 */ /* 0x000fe4000000005b */
[----:B------:R-:W-:Y:S01]  /*7690*/  LEA R91, R88, UR49, 0x3 ;  /* 0x00000031585b7c11 */ /* 0x000fe2000f8e18ff */
[C---:B--2---:R-:W-:Y:S01]  /*76a0*/  FMUL R0, R32.reuse, R4 ;  /* 0x0000000420007220 */ /* 0x044fe20000400000 */
[C---:B------:R-:W-:Y:S01]  /*76b0*/  FMUL R2, R32.reuse, R5 ;  /* 0x0000000520027220 */ /* 0x040fe20000400000 */
[C---:B------:R-:W-:Y:S01]  /*76c0*/  FMUL R3, R32.reuse, R6 ;  /* 0x0000000620037220 */ /* 0x040fe20000400000 */
[----:B------:R-:W-:Y:S01]  /*76d0*/  FMUL R7, R32, R7 ;  /* 0x0000000720077220 */ /* 0x000fe20000400000 */
[C---:B------:R-:W-:Y:S01]  /*76e0*/  FFMA R36, R35.reuse, R20, R0 ;  /* 0x0000001423247223 */ /* 0x040fe20000000000 */
[----:B------:R-:W-:Y:S01]  /*76f0*/  LOP3.LUT R20, R58, 0xffffe000, RZ, 0xc0, !PT ;  /* 0xffffe0003a147812 */ /* 0x000fe200078ec0ff */
[C---:B------:R-:W-:Y:S01]  /*7700*/  FFMA R37, R35.reuse, R21, R2 ;  /* 0x0000001523257223 */ /* 0x040fe20000000002 */
[----:B------:R-:W-:Y:S01]  /*7710*/  LOP3.LUT R21, R48, 0xffffe000, RZ, 0xc0, !PT ;  /* 0xffffe00030157812 */ /* 0x000fe200078ec0ff */
[----:B------:R-:W-:Y:S01]  /*7720*/  FMUL R4, R32, R8 ;  /* 0x0000000820047220 */ /* 0x000fe20000400000 */
[----:B------:R-:W-:Y:S01]  /*7730*/  F2FP.TF32.F32.PACK_B R36, R36 ;  /* 0x00000024ff24723e */ /* 0x000fe200024050ff */
[C---:B------:R-:W-:Y:S01]  /*7740*/  FFMA R38, R35.reuse, R20, R3 ;  /* 0x0000001423267223 */ /* 0x040fe20000000003 */
[----:B------:R-:W-:Y:S01]  /*7750*/  LOP3.LUT R20, R54, 0xffffe000, RZ, 0xc0, !PT ;  /* 0xffffe00036147812 */ /* 0x000fe200078ec0ff */
[----:B------:R-:W-:Y:S01]  /*7760*/  FFMA R39, R35, R40, R7 ;  /* 0x0000002823277223 */ /* 0x000fe20000000007 */
[----:B------:R-:W-:Y:S01]  /*7770*/  LOP3.LUT R40, R55, 0xffffe000, RZ, 0xc0, !PT ;  /* 0xffffe00037287812 */ /* 0x000fe200078ec0ff */
[C---:B------:R-:W-:Y:S01]  /*7780*/  FMUL R5, R32.reuse, R9 ;  /* 0x0000000920057220 */ /* 0x040fe20000400000 */
[C---:B------:R-:W-:Y:S01]  /*7790*/  FMUL R6, R32.reuse, R10 ;  /* 0x0000000a20067220 */ /* 0x040fe20000400000 */
[C---:B------:R-:W-:Y:S01]  /*77a0*/  FMUL R11, R32.reuse, R11 ;  /* 0x0000000b200b7220 */ /* 0x040fe20000400000 */
[----:B------:R-:W-:Y:S01]  /*77b0*/  F2FP.TF32.F32.PACK_B R37, R37 ;  /* 0x00000025ff25723e */ /* 0x000fe200024050ff */
[C---:B------:R-:W-:Y:S01]  /*77c0*/  FFMA R4, R35.reuse, R41, R4 ;  /* 0x0000002923047223 */ /* 0x040fe20000000004 */
[----:B------:R-:W-:Y:S01]  /*77d0*/  F2FP.TF32.F32.PACK_B R38, R38 ;  /* 0x00000026ff26723e */ /* 0x000fe200024050ff */
[C---:B------:R-:W-:Y:S01]  /*77e0*/  FFMA R5, R35.reuse, R42, R5 ;  /* 0x0000002a23057223 */ /* 0x040fe20000000005 */
[----:B------:R-:W-:Y:S01]  /*77f0*/  F2FP.TF32.F32.PACK_B R39, R39 ;  /* 0x00000027ff27723e */ /* 0x000fe200024050ff */
[C---:B------:R-:W-:Y:S01]  /*7800*/  FFMA R6, R35.reuse, R20, R6 ;  /* 0x0000001423067223 */ /* 0x040fe20000000006 */
[----:B------:R-:W-:Y:S01]  /*7810*/  FFMA R7, R35, R40, R11 ;  /* 0x0000002823077223 */ /* 0x000fe2000000000b */
        /* <DEDUP_REMOVED lines=47> */
[----:B------:R-:W-:Y:S02]  /*7b10*/  UIADD3 UR12, UP0, UPT, UR52, 0x680, URZ ;  /* 0x00000680340c7890 */ /* 0x000fe4000ff1e0ff */
[----:B------:R-:W-:Y:S02]  /*7b20*/  UIADD3 UR9, UPT, UPT, UR41, 0x10, URZ ;  /* 0x0000001029097890 */ /* 0x000fe4000fffe0ff */
[----:B------:R-:W-:Y:S02]  /*7b30*/  UIADD3 UR8, UPT, UPT, UR49, 0x2200, URZ ;  /* 0x0000220031087890 */ /* 0x000fe4000fffe0ff */
[----:B------:R-:W-:Y:S01]  /*7b40*/  UIADD3.X UR13, UPT, UPT, URZ, UR53, URZ, UP0, !UPT ;  /* 0x00000035ff0d7290 */ /* 0x000fe200087fe4ff */
[----:B------:R-:W-:Y:S01]  /*7b50*/  UMOV UR10, UR42 ;  /* 0x0000002a000a7c82 */ /* 0x000fe20008000000 */
[----:B------:R-:W-:Y:S01]  /*7b60*/  UMOV UR11, UR36 ;  /* 0x00000024000b7c82 */ /* 0x000fe20008000000 */
[----:B------:R-:W-:Y:S02]  /*7b70*/  UIADD3 UR5, UPT, UPT, UR41, 0x90, URZ ;  /* 0x0000009029057890 */ /* 0x000fe4000fffe0ff */
[----:B------:R-:W-:Y:S01]  /*7b80*/  UIADD3 UR4, UPT, UPT, UR49, 0x3200, URZ ;  /* 0x0000320031047890 */ /* 0x000fe2000fffe0ff */
[----:B------:R-:W-:Y:S03]  /*7b90*/  UMOV UR6, UR42 ;  /* 0x0000002a00067c82 */ /* 0x000fe60008000000 */
[----:B------:R2:W-:Y:S01]  /*7ba0*/  UTMASTG.3D [UR8], [UR12] ;  /* 0x000000080c0073b5 */ /* 0x0005e20008010000 */
[----:B------:R-:W-:Y:S04]  /*7bb0*/  UMOV UR7, UR36 ;  /* 0x0000002400077c82 */ /* 0x000fe80008000000 */
[----:B------:R2:W-:Y:S01]  /*7bc0*/  UTMASTG.3D [UR4], [UR12] ;  /* 0x000000040c0073b5 */ /* 0x0005e20008010000 */
[----:B------:R0:W-:Y:S01]  /*7bd0*/  UTMACMDFLUSH ;  /* 0x00000000000079b7 */ /* 0x0001e20000000000 */
[----:B--2---:R-:W-:Y:S04]  /*7be0*/  DEPBAR.LE SB0, 0x1 ;  /* 0x000080400000791a */ /* 0x004fe80000000000 */
.L_x_129:
[----:B------:R-:W-:Y:S05]  /*7bf0*/  BSYNC.RECONVERGENT B0 ;  /* 0x0000000000007941 */ /* 0x000fea0003800200 */
.L_x_128:
[----:B------:R-:W-:Y:S01]  /*7c00*/  BAR.SYNC.DEFER_BLOCKING 0x1, 0x80 ;  /* 0x0042000000007b1d */ /* 0x000fe20000010000 */
[----:B------:R-:W-:Y:S04]  /*7c10*/  UIADD3 UR40, UPT, UPT, UR51, 0x1, URZ ;  /* 0x0000000133287890 */ /* 0x000fe8000fffe0ff */
[----:B------:R-:W-:Y:S04]  /*7c20*/  UISETP.NE.AND UP0, UPT, UR40, 0x4, UPT ;  /* 0x000000042800788c */ /* 0x000fe8000bf05270 */
[----:B------:R-:W-:Y:S01]  /*7c30*/  USEL UR40, UR40, URZ, UP0 ;  /* 0x000000ff28287287 */ /* 0x000fe20008000000 */
[----:B------:R2:W-:Y:S01]  /*7c40*/  @P6 SYNCS.ARRIVE.TRANS64.RED.A1T0 RZ, [R90+URZ], RZ ;  /* 0x000000ff5aff69a7 */ /* 0x0005e200081004ff */
[----:B------:R-:W-:Y:S01]  /*7c50*/  BSSY B1, `(.L_x_130) ;  /* 0x0000017000017945 */ /* 0x000fe20003800000 */
[----:B------:R-:W4:Y:S02]  /*7c60*/  @P6 SYNCS.PHASECHK.TRANS64.TRYWAIT P0, [R91+URZ+0x30], R92 ;  /* 0x0000305c5b0065a7 */ /* 0x000f2400080011ff */
[----:B----4-:R-:W-:Y:S01]  /*7c70*/  @P6 SEL R43, RZ, 0x1, !P0 ;  /* 0x00000001ff2b6807 */ /* 0x010fe20004000000 */
[----:B--2---:R-:W-:Y:S06]  /*7c80*/  @!P6 BRA `(.L_x_131) ;  /* 0x00000000004ce947 */ /* 0x004fec0003800000 */
        /* <DEDUP_REMOVED lines=9> */
[----:B------:R-:W-:Y:S04]  /*7d20*/  SHF.L.U32 R6, RZ, 0x1f, RZ ;  /* 0x0000001fff067819 */ /* 0x000fe800000006ff */
[----:B------:R-:W1:Y:S02]  /*7d30*/  SYNCS.PHASECHK.TRANS64.TRYWAIT P0, [R91+URZ+0x30], R6 ;  /* 0x000030065b0075a7 */ /* 0x000e6400080011ff */
[----:B-1----:R-:W-:Y:S05]  /*7d40*/  @!P0 BRA `(.L_x_134) ;  /* 0x0000004800988947 */ /* 0x002fea0003800000 */
.L_x_133:
[----:B------:R-:W-:Y:S05]  /*7d50*/  BSYNC B0 ;  /* 0x0000000000007941 */ /* 0x000fea0003800000 */
.L_x_132:
[----:B------:R-:W-:Y:S02]  /*7d60*/  ISETP.NE.AND P0, PT, R89, RZ, PT ;  /* 0x000000ff5900720c */ /* 0x000fe40003f05270 */
[----:B------:R-:W-:Y:S11]  /*7d70*/  IADD3 R88, PT, PT, R88, 0x1, RZ ;  /* 0x0000000158587810 */ /* 0x000ff60007ffe0ff */
[----:B------:R2:W4:Y:S04]  /*7d80*/  @P0 LDS.128 R56, [R4] ;  /* 0x0000000004380984 */ /* 0x0005280000000c00 */
[----:B------:R2:W1:Y:S04]  /*7d90*/  @P0 LDS.128 R52, [R3+0x10] ;  /* 0x0000100003340984 */ /* 0x0004680000000c00 */
[----:B------:R2:W1:Y:S04]  /*7da0*/  @P0 LDS.128 R48, [R2+0x20] ;  /* 0x0000200002300984 */ /* 0x0004680000000c00 */
[----:B------:R2:W1:Y:S02]  /*7db0*/  @P0 LDS.128 R44, [R0+0x30] ;  /* 0x00003000002c0984 */ /* 0x0004640000000c00 */
.L_x_131:
[----:B------:R-:W-:Y:S05]  /*7dc0*/  BSYNC B1 ;  /* 0x0000000000017941 */ /* 0x000fea0003800000 */
.L_x_130:
[----:B--2---:R-:W-:Y:S05]  /*7dd0*/  VIADD R3, R34, 0x20 ;  /* 0x0000002022037836 */ /* 0x004fea0000000000 */
[----:B------:R-:W-:Y:S04]  /*7de0*/  SHF.R.U32.HI R3, RZ, 0x15, R3 ;  /* 0x00000015ff037819 */ /* 0x000fe80000011603 */
[----:B------:R-:W-:Y:S11]  /*7df0*/  LOP3.LUT P0, RZ, R3, 0x3, R72, 0x48, !PT ;  /* 0x0000000303ff7812 */ /* 0x000ff60007804848 */
[----:B------:R-:W-:Y:S02]  /*7e00*/  @!UPT UIADD3 URZ, UPT, UPT, URZ, URZ, URZ ;  /* 0x000000fffffff290 */ /* 0x000fe4000fffe0ff */
[----:B------:R-:W-:Y:S05]  /*7e10*/  @!P0 BRA `(.L_x_135) ;  /* 0x0000000000408947 */ /* 0x000fea0003800000 */
[----:B------:R-:W2:Y:S01]  /*7e20*/  LDCU.64 UR8, c[0x4][0x70] ;  /* 0x01000e00ff0877ac */ /* 0x000ea20008000a00 */
[----:B------:R-:W-:Y:S01]  /*7e30*/  MOV R3, 0x0 ;  /* 0x0000000000037802 */ /* 0x000fe20000000f00 */
[----:B-1----:R-:W-:Y:S02]  /*7e40*/  HFMA2 R12, -RZ, RZ, 0, 5.9604644775390625e-08 ;  /* 0x00000001ff0c7431 */ /* 0x002fe400000001ff */
[----:B------:R-:W-:Y:S02]  /*7e50*/  IMAD.MOV.U32 R8, RZ, RZ, 0x192 ;  /* 0x00000192ff087424 */ /* 0x000fe400078e00ff */
[----:B------:R-:W-:Y:S01]  /*7e60*/  IMAD.MOV.U32 R13, RZ, RZ, RZ ;  /* 0x000000ffff0d7224 */ /* 0x000fe200078e00ff */
[----:B------:R-:W1:Y:S01]  /*7e70*/  LDCU.64 UR6, c[0x4][0x78] ;  /* 0x01000f00ff0677ac */ /* 0x000e620008000a00 */
[----:B------:R-:W3:Y:S01]  /*7e80*/  LDC.64 R2, c[0x4][R3] ;  /* 0x0100000003027b82 */ /* 0x000ee20000000a00 */
[----:B------:R-:W5:Y:S01]  /*7e90*/  LDCU.64 UR4, c[0x4][0x10] ;  /* 0x01000200ff0477ac */ /* 0x000f620008000a00 */
[----:B--2---:R-:W-:Y:S01]  /*7ea0*/  MOV R5, UR9 ;  /* 0x0000000900057c02 */ /* 0x004fe20008000f00 */
[----:B------:R-:W-:Y:S01]  /*7eb0*/  IMAD.U32 R4, RZ, RZ, UR8 ;  /* 0x00000008ff047e24 */ /* 0x000fe2000f8e00ff */
[----:B-1----:R-:W-:Y:S01]  /*7ec0*/  MOV R7, UR7 ;  /* 0x0000000700077c02 */ /* 0x002fe20008000f00 */
[----:B------:R-:W-:Y:S01]  /*7ed0*/  IMAD.U32 R6, RZ, RZ, UR6 ;  /* 0x00000006ff067e24 */ /* 0x000fe2000f8e00ff */
[----:B-----5:R-:W-:Y:S01]  /*7ee0*/  MOV R11, UR5 ;  /* 0x00000005000b7c02 */ /* 0x020fe20008000f00 */
[----:B------:R-:W-:Y:S02]  /*7ef0*/  IMAD.U32 R10, RZ, RZ, UR4 ;  /* 0x00000004ff0a7e24 */ /* 0x000fe4000f8e00ff */
[----:B------:R-:W-:Y:S07]  /*7f00*/  LEPC R20, `(.L_x_135) ;  /* 0x000000001014794e */ /* 0x000fee0000000000 */
[----:B---34-:R-:W-:Y:S05]  /*7f10*/  CALL.ABS.NOINC R2 ;  /* 0x0000000002007343 */ /* 0x018fea0003c00000 */
.L_x_135:
[----:B----4-:R-:W-:Y:S01]  /*7f20*/  LOP3.LUT R20, R56, 0xffffe000, RZ, 0xc0, !PT ;  /* 0xffffe00038147812 */ /* 0x010fe200078ec0ff */
[----:B------:R-:W-:Y:S05]  /*7f30*/  WARPSYNC.ALL ;  /* 0x0000000000007948 */ /* 0x000fea0003800000 */
[----:B------:R-:W-:Y:S01]  /*7f40*/  R2UR UR4, R34 ;  /* 0x00000000220472ca */ /* 0x000fe200000e0000 */
[----:B-1----:R-:W-:Y:S01]  /*7f50*/  IMAD.U32 R91, RZ, RZ, UR40 ;  /* 0x00000028ff5b7e24 */ /* 0x002fe2000f8e00ff */
        /* <DEDUP_REMOVED lines=8> */
[----:B------:R-:W1:Y:S10]  /*7fe0*/  LDTM.x16 R4, tmem[UR4+0x20] ;  /* 0x00002004000479ee */ /* 0x000e740008240000 */
[----:B------:R-:W-:Y:S02]  /*7ff0*/  @P6 LEA R91, R91, UR49, 0x3 ;  /* 0x000000315b5b6c11 */ /* 0x000fe4000f8e18ff */
[----:B------:R-:W-:Y:S03]  /*8000*/  @P6 SHF.L.U32 R92, RZ, 0x1f, RZ ;  /* 0x0000001fff5c6819 */ /* 0x000fe600000006ff */
[----:B------:R-:W-:Y:S05]  /*8010*/  @P6 VIADD R91, R91, 0x50 ;  /* 0x000000505b5b6836 */ /* 0x000fea0000000000 */
[----:B------:R-:W-:Y:S02]  /*8020*/  @P6 PRMT R90, R90, 0x654, R91 ;  /* 0x000006545a5a6816 */ /* 0x000fe4000000005b */
[----:B------:R-:W-:Y:S01]  /*8030*/  LEA R91, R88, UR49, 0x3 ;  /* 0x00000031585b7c11 */ /* 0x000fe2000f8e18ff */
[C---:B-1----:R-:W-:Y:S01]  /*8040*/  FMUL R0, R32.reuse, R4 ;  /* 0x0000000420007220 */ /* 0x042fe20000400000 */
        /* <DEDUP_REMOVED lines=84> */
.L_x_137:
[----:B------:R-:W-:Y:S05]  /*8590*/  BSYNC.RECONVERGENT B0 ;  /* 0x0000000000007941 */ /* 0x000fea0003800200 */
.L_x_136:
[----:B------:R-:W-:Y:S01]  /*85a0*/  BAR.SYNC.DEFER_BLOCKING 0x1, 0x80 ;  /* 0x0042000000007b1d */ /* 0x000fe20000010000 */
[----:B------:R-:W-:Y:S04]  /*85b0*/  UIADD3 UR43, UPT, UPT, UR40, 0x1, URZ ;  /* 0x00000001282b7890 */ /* 0x000fe8000fffe0ff */
[----:B------:R-:W-:Y:S04]  /*85c0*/  UISETP.NE.AND UP0, UPT, UR43, 0x4, UPT ;  /* 0x000000042b00788c */ /* 0x000fe8000bf05270 */
[----:B------:R-:W-:Y:S01]  /*85d0*/  USEL UR43, UR43, URZ, UP0 ;  /* 0x000000ff2b2b7287 */ /* 0x000fe20008000000 */
[----:B------:R2:W-:Y:S01]  /*85e0*/  @P6 SYNCS.ARRIVE.TRANS64.RED.A1T0 RZ, [R90+URZ], RZ ;  /* 0x000000ff5aff69a7 */ /* 0x0005e200081004ff */
[----:B------:R-:W-:Y:S01]  /*85f0*/  BSSY B1, `(.L_x_138) ;  /* 0x000001c000017945 */ /* 0x000fe20003800000 */
[----:B------:R-:W4:Y:S01]  /*8600*/  @P6 SYNCS.PHASECHK.TRANS64.TRYWAIT P0, [R91+URZ+0x30], R92 ;  /* 0x0000305c5b0065a7 */ /* 0x000f2200080011ff */
[----:B--2---:R-:W-:Y:S01]  /*8610*/  HFMA2 R90, -RZ, RZ, 0, 0 ;  /* 0x00000000ff5a7431 */ /* 0x004fe200000001ff */
[----:B----4-:R-:W-:Y:S01]  /*8620*/  @P6 SEL R43, RZ, 0x1, !P0 ;  /* 0x00000001ff2b6807 */ /* 0x010fe20004000000 */
[----:B------:R-:W-:Y:S06]  /*8630*/  @!P6 BRA `(.L_x_139) ;  /* 0x00000000005ce947 */ /* 0x000fec0003800000 */
        /* <DEDUP_REMOVED lines=12> */
.L_x_141:
[----:B------:R-:W-:Y:S05]  /*8700*/  BSYNC B0 ;  /* 0x0000000000007941 */ /* 0x000fea0003800000 */
.L_x_140:
[----:B------:R-:W-:Y:S01]  /*8710*/  ISETP.NE.AND P0, PT, R89, RZ, PT ;  /* 0x000000ff5900720c */ /* 0x000fe20003f05270 */
[----:B------:R-:W-:Y:S11]  /*8720*/  VIADD R88, R88, 0x1 ;  /* 0x0000000158587836 */ /* 0x000ff60000000000 */
[----:B------:R-:W-:Y:S01]  /*8730*/  @!UPT UIADD3 URZ, UPT, UPT, URZ, URZ, URZ ;  /* 0x000000fffffff290 */ /* 0x000fe2000fffe0ff */
[----:B------:R2:W4:Y:S04]  /*8740*/  @P0 LDS.128 R56, [R4] ;  /* 0x0000000004380984 */ /* 0x0005280000000c00 */
[----:B------:R2:W1:Y:S04]  /*8750*/  @P0 LDS.128 R52, [R3+0x10] ;  /* 0x0000100003340984 */ /* 0x0004680000000c00 */
[----:B------:R2:W1:Y:S04]  /*8760*/  @P0 LDS.128 R48, [R2+0x20] ;  /* 0x0000200002300984 */ /* 0x0004680000000c00 */
[----:B------:R2:W1:Y:S01]  /*8770*/  @P0 LDS.128 R44, [R0+0x30] ;  /* 0x00003000002c0984 */ /* 0x0004620000000c00 */
[C---:B------:R-:W-:Y:S04]  /*8780*/  ISETP.NE.AND P0, PT, R88.reuse, 0x4, PT ;  /* 0x000000045800780c */ /* 0x040fe80003f05270 */
[----:B------:R-:W-:Y:S02]  /*8790*/  SEL R88, R88, RZ, P0 ;  /* 0x000000ff58587207 */ /* 0x000fe40000000000 */
[----:B------:R-:W-:Y:S02]  /*87a0*/  SEL R90, RZ, 0x1, P0 ;  /* 0x00000001ff5a7807 */ /* 0x000fe40000000000 */
.L_x_139:
[----:B------:R-:W-:Y:S05]  /*87b0*/  BSYNC B1 ;  /* 0x0000000000017941 */ /* 0x000fea0003800000 */
.L_x_138:
        /* <DEDUP_REMOVED lines=21> */
.L_x_143:
[----:B----4-:R-:W-:Y:S01]  /*8910*/  LOP3.LUT R20, R56, 0xffffe000, RZ, 0xc0, !PT ;  /* 0xffffe00038147812 */ /* 0x010fe200078ec0ff */
[----:B------:R-:W-:Y:S05]  /*8920*/  WARPSYNC.ALL ;  /* 0x0000000000007948 */ /* 0x000fea0003800000 */
[----:B------:R-:W-:Y:S01]  /*8930*/  R2UR UR4, R34 ;  /* 0x00000000220472ca */ /* 0x000fe200000e0000 */
[----:B------:R-:W-:Y:S01]  /*8940*/  IMAD.U32 R92, RZ, RZ, UR43 ;  /* 0x0000002bff5c7e24 */ /* 0x000fe2000f8e00ff */
[----:B------:R-:W-:Y:S01]  /*8950*/  LOP3.LUT R21, R57, 0xffffe000, RZ, 0xc0, !PT ;  /* 0xffffe00039157812 */ /* 0x000fe200078ec0ff */
[----:B-1----:R-:W-:Y:S01]  /*8960*/  IMAD.U32 R91, RZ, RZ, UR37 ;  /* 0x00000025ff5b7e24 */ /* 0x002fe2000f8e00ff */
        /* <DEDUP_REMOVED lines=8> */
[----:B------:R-:W-:Y:S03]  /*89f0*/  @P6 SHF.L.U32 R93, R90, 0x1f, RZ ;  /* 0x0000001f5a5d6819 */ /* 0x000fe600000006ff */
        /* <DEDUP_REMOVED lines=88> */
.L_x_145:
[----:B------:R-:W-:Y:S05]  /*8f80*/  BSYNC.RECONVERGENT B0 ;  /* 0x0000000000007941 */ /* 0x000fea0003800200 */
.L_x_144:
        /* <DEDUP_REMOVED lines=18> */
[----:B------:R-:W-:Y:S04]  /*90b0*/  SHF.L.U32 R5, R90, 0x1f, RZ ;  /* 0x0000001f5a057819 */ /* 0x000fe800000006ff */
[----:B------:R-:W1:Y:S02]  /*90c0*/  SYNCS.PHASECHK.TRANS64.TRYWAIT P0, [R92+URZ+0x30], R5 ;  /* 0x000030055c0075a7 */ /* 0x000e6400080011ff */
[----:B-1----:R-:W-:Y:S05]  /*90d0*/  @!P0 BRA `(.L_x_150) ;  /* 0x0000003400dc8947 */ /* 0x002fea0003800000 */
.L_x_149:
[----:B------:R-:W-:Y:S05]  /*90e0*/  BSYNC B0 ;  /* 0x0000000000007941 */ /* 0x000fea0003800000 */
.L_x_148:
[----:B------:R-:W-:Y:S01]  /*90f0*/  ISETP.NE.AND P0, PT, R89, RZ, PT ;  /* 0x000000ff5900720c */ /* 0x000fe20003f05270 */
[----:B------:R-:W-:Y:S11]  /*9100*/  VIADD R88, R88, 0x1 ;  /* 0x0000000158587836 */ /* 0x000ff60000000000 */
[----:B------:R-:W-:Y:S01]  /*9110*/  @!UPT UIADD3 URZ, UPT, UPT, URZ, URZ, URZ ;  /* 0x000000fffffff290 */ /* 0x000fe2000fffe0ff */
[----:B------:R2:W4:Y:S04]  /*9120*/  @P0 LDS.128 R56, [R4] ;  /* 0x0000000004380984 */ /* 0x0005280000000c00 */
[----:B------:R2:W2:Y:S04]  /*9130*/  @P0 LDS.128 R52, [R3+0x10] ;  /* 0x0000100003340984 */ /* 0x0004a80000000c00 */
[----:B------:R2:W2:Y:S04]  /*9140*/  @P0 LDS.128 R48, [R2+0x20] ;  /* 0x0000200002300984 */ /* 0x0004a80000000c00 */
[----:B------:R2:W2:Y:S01]  /*9150*/  @P0 LDS.128 R44, [R0+0x30] ;  /* 0x00003000002c0984 */ /* 0x0004a20000000c00 */
[C---:B------:R-:W-:Y:S04]  /*9160*/  ISETP.NE.AND P0, PT, R88.reuse, 0x4, PT ;  /* 0x000000045800780c */ /* 0x040fe80003f05270 */
[----:B-1----:R-:W-:Y:S02]  /*9170*/  SEL R5, RZ, 0x1, P0 ;  /* 0x00000001ff057807 */ /* 0x002fe40000000000 */
[----:B------:R-:W-:Y:S02]  /*9180*/  SEL R88, R88, RZ, P0 ;  /* 0x000000ff58587207 */ /* 0x000fe40000000000 */
[----:B------:R-:W-:Y:S02]  /*9190*/  LOP3.LUT R90, R90, R5, RZ, 0x3c, !PT ;  /* 0x000000055a5a7212 */ /* 0x000fe400078e3cff */
.L_x_147:
[----:B------:R-:W-:Y:S05]  /*91a0*/  BSYNC B1 ;  /* 0x0000000000017941 */ /* 0x000fea0003800000 */
.L_x_146:
        /* <DEDUP_REMOVED lines=21> */
.L_x_151:
[----:B----4-:R-:W-:Y:S01]  /*9300*/  LOP3.LUT R20, R56, 0xffffe000, RZ, 0xc0, !PT ;  /* 0xffffe00038147812 */ /* 0x010fe200078ec0ff */
        /* <DEDUP_REMOVED lines=11> */
[----:B-1----:R-:W1:Y:S10]  /*93c0*/  LDTM.x16 R4, tmem[UR4+0x40] ;  /* 0x00004004000479ee */ /* 0x002e740008240000 */
        /* <DEDUP_REMOVED lines=31> */
[----:B------:R1:W-:Y:S01]  /*95c0*/  STS.128 [R79], R36 ;  /* 0x000000244f007388 */ /* 0x0003e20000000c00 */
        /* <DEDUP_REMOVED lines=45> */
[----:B------:R-:W-:Y:S02]  /*98a0*/  UIADD3 UR12, UP0, UPT, UR52, 0x680, URZ ;  /* 0x00000680340c7890 */ /* 0x000fe4000ff1e0ff */
[----:B------:R-:W-:Y:S02]  /*98b0*/  UIADD3 UR5, UPT, UPT, UR41, 0x40, URZ ;  /* 0x0000004029057890 */ /* 0x000fe4000fffe0ff */
[----:B------:R-:W-:Y:S01]  /*98c0*/  MOV R73, UR4 ;  /* 0x0000000400497c02 */ /* 0x000fe20008000f00 */
[----:B------:R-:W-:Y:S01]  /*98d0*/  UIADD3.X UR13, UPT, UPT, URZ, UR53, URZ, UP0, !UPT ;  /* 0x00000035ff0d7290 */ /* 0x000fe200087fe4ff */
[----:B------:R-:W-:Y:S02]  /*98e0*/  UMOV UR6, UR42 ;  /* 0x0000002a00067c82 */ /* 0x000fe40008000000 */
[----:B------:R-:W-:Y:S01]  /*98f0*/  R2UR UR4, R73 ;  /* 0x00000000490472ca */ /* 0x000fe200000e0000 */
[----:B------:R-:W-:Y:S01]  /*9900*/  UMOV UR7, UR36 ;  /* 0x0000002400077c82 */ /* 0x000fe20008000000 */
[----:B------:R-:W-:Y:S02]  /*9910*/  UIADD3 UR9, UPT, UPT, UR41, 0xc0, URZ ;  /* 0x000000c029097890 */ /* 0x000fe4000fffe0ff */
[----:B------:R-:W-:Y:S01]  /*9920*/  UIADD3 UR8, UPT, UPT, UR49, 0x1200, URZ ;  /* 0x0000120031087890 */ /* 0x000fe2000fffe0ff */
[----:B------:R-:W-:Y:S01]  /*9930*/  UMOV UR10, UR42 ;  /* 0x0000002a000a7c82 */ /* 0x000fe20008000000 */
[----:B------:R-:W-:Y:S07]  /*9940*/  UMOV UR11, UR36 ;  /* 0x00000024000b7c82 */ /* 0x000fee0008000000 */
[----:B------:R2:W-:Y:S01]  /*9950*/  UTMASTG.3D [UR4], [UR12] ;  /* 0x000000040c0073b5 */ /* 0x0005e20008010000 */
[----:B------:R2:W-:Y:S01]  /*9960*/  UTMASTG.3D [UR8], [UR12] ;  /* 0x000000080c0073b5 */ /* 0x0005e20008010000 */
[----:B------:R0:W-:Y:S01]  /*9970*/  UTMACMDFLUSH ;  /* 0x00000000000079b7 */ /* 0x0001e20000000000 */
[----:B--2---:R-:W-:Y:S04]  /*9980*/  DEPBAR.LE SB0, 0x1 ;  /* 0x000080400000791a */ /* 0x004fe80000000000 */
.L_x_153:
[----:B------:R-:W-:Y:S05]  /*9990*/  BSYNC.RECONVERGENT B0 ;  /* 0x0000000000007941 */ /* 0x000fea0003800200 */
.L_x_152:
        /* <DEDUP_REMOVED lines=21> */
.L_x_157:
[----:B------:R-:W-:Y:S05]  /*9af0*/  BSYNC B0 ;  /* 0x0000000000007941 */ /* 0x000fea0003800000 */
.L_x_156:
        /* <DEDUP_REMOVED lines=11> */
.L_x_155:
[----:B------:R-:W-:Y:S05]  /*9bb0*/  BSYNC B1 ;  /* 0x0000000000017941 */ /* 0x000fea0003800000 */
.L_x_154:
        /* <DEDUP_REMOVED lines=21> */
.L_x_159:
        /* <DEDUP_REMOVED lines=103> */
.L_x_161:
[----:B------:R-:W-:Y:S05]  /*a380*/  BSYNC.RECONVERGENT B0 ;  /* 0x0000000000007941 */ /* 0x000fea0003800200 */
.L_x_160:
        /* <DEDUP_REMOVED lines=21> */
.L_x_165:
[----:B------:R-:W-:Y:S05]  /*a4e0*/  BSYNC B0 ;  /* 0x0000000000007941 */ /* 0x000fea0003800000 */
.L_x_164:
        /* <DEDUP_REMOVED lines=11> */
.L_x_163:
[----:B------:R-:W-:Y:S05]  /*a5a0*/  BSYNC B1 ;  /* 0x0000000000017941 */ /* 0x000fea0003800000 */
.L_x_162:
        /* <DEDUP_REMOVED lines=21> */
.L_x_167:
        /* <DEDUP_REMOVED lines=103> */
.L_x_169:
[----:B------:R-:W-:Y:S05]  /*ad70*/  BSYNC.RECONVERGENT B0 ;  /* 0x0000000000007941 */ /* 0x000fea0003800200 */
.L_x_168:
        /* <DEDUP_REMOVED lines=13> */
[C---:B------:R-:W-:Y:S01]  /*ae50*/  @P1 IMAD R3, R88.reuse, 0x2000, R79 ;  /* 0x0000200058031824 */ /* 0x040fe200078e024f */
[C---:B------:R-:W-:Y:S01]  /*ae60*/  @P1 LEA R0, R88.reuse, R77, 0xd ;  /* 0x0000004d58001211 */ /* 0x040fe200078e68ff */
[C---:B------:R-:W-:Y:S02]  /*ae70*/  @P1 IMAD R2, R88.reuse, 0x2000, R78 ;  /* 0x0000200058021824 */ /* 0x040fe400078e024e */
[----:B------:R-:W-:Y:S01]  /*ae80*/  @P1 IMAD R88, R88, 0x2000, R85 ;  /* 0x0000200058581824 */ /* 0x000fe200078e0255 */
[----:B------:R-:W-:Y:S06]  /*ae90*/  @P0 BRA `(.L_x_173) ;  /* 0x00000000000c0947 */ /* 0x000fec0003800000 */
[----:B-1----:R-:W-:Y:S04]  /*aea0*/  SHF.L.U32 R5, R90, 0x1f, RZ ;  /* 0x0000001f5a057819 */ /* 0x002fe800000006ff */
[----:B------:R-:W1:Y:S02]  /*aeb0*/  SYNCS.PHASECHK.TRANS64.TRYWAIT P0, [R92+URZ+0x30], R5 ;  /* 0x000030055c0075a7 */ /* 0x000e6400080011ff */
[----:B-1----:R-:W-:Y:S05]  /*aec0*/  @!P0 BRA `(.L_x_174) ;  /* 0x00000018009c8947 */ /* 0x002fea0003800000 */
.L_x_173:
[----:B------:R-:W-:Y:S05]  /*aed0*/  BSYNC B0 ;  /* 0x0000000000007941 */ /* 0x000fea0003800000 */
.L_x_172:
[----:B------:R-:W-:Y:S11]  /*aee0*/  ISETP.NE.AND P0, PT, R89, RZ, PT ;  /* 0x000000ff5900720c */ /* 0x000ff60003f05270 */
[----:B------:R-:W-:Y:S02]  /*aef0*/  @!UPT UIADD3 URZ, UPT, UPT, URZ, URZ, URZ ;  /* 0x000000fffffff290 */ /* 0x000fe4000fffe0ff */
[----:B------:R2:W4:Y:S04]  /*af00*/  @P0 LDS.128 R56, [R3] ;  /* 0x0000000003380984 */ /* 0x0005280000000c00 */
[----:B------:R2:W1:Y:S04]  /*af10*/  @P0 LDS.128 R52, [R2+0x10] ;  /* 0x0000100002340984 */ /* 0x0004680000000c00 */
[----:B------:R2:W1:Y:S04]  /*af20*/  @P0 LDS.128 R48, [R0+0x20] ;  /* 0x0000200000300984 */ /* 0x0004680000000c00 */
[----:B------:R2:W1:Y:S02]  /*af30*/  @P0 LDS.128 R44, [R88+0x30] ;  /* 0x00003000582c0984 */ /* 0x0004640000000c00 */
.L_x_171:
[----:B------:R-:W-:Y:S05]  /*af40*/  BSYNC B1 ;  /* 0x0000000000017941 */ /* 0x000fea0003800000 */
.L_x_170:
        /* <DEDUP_REMOVED lines=21> */
.L_x_175:
[----:B------:R-:W-:Y:S01]  /*b0a0*/  ISETP.NE.AND P0, PT, R81, RZ, PT ;  /* 0x000000ff5100720c */ /* 0x000fe20003f05270 */
[----:B------:R-:W-:Y:S05]  /*b0b0*/  WARPSYNC.ALL ;  /* 0x0000000000007948 */ /* 0x000fea0003800000 */
[----:B------:R-:W-:Y:S01]  /*b0c0*/  R2UR UR4, R34 ;  /* 0x00000000220472ca */ /* 0x000fe200000e0000 */
[----:B------:R-:W-:Y:S01]  /*b0d0*/  VIADD R87, R87, 0xc0 ;  /* 0x000000c057577836 */ /* 0x000fe20000000000 */
[----:B----4-:R-:W-:Y:S01]  /*b0e0*/  LOP3.LUT R0, R56, 0xffffe000, RZ, 0xc0, !PT ;  /* 0xffffe00038007812 */ /* 0x010fe200078ec0ff */
[----:B------:R-:W-:Y:S01]  /*b0f0*/  BSSY.RECONVERGENT B0, `(.L_x_176) ;  /* 0x000005e000007945 */ /* 0x000fe20003800200 */
[----:B------:R-:W-:Y:S02]  /*b100*/  LOP3.LUT R2, R57, 0xffffe000, RZ, 0xc0, !PT ;  /* 0xffffe00039027812 */ /* 0x000fe400078ec0ff */
[----:B------:R-:W-:Y:S02]  /*b110*/  LOP3.LUT R3, R58, 0xffffe000, RZ, 0xc0, !PT ;  /* 0xffffe0003a037812 */ /* 0x000fe400078ec0ff */
[----:B------:R-:W-:Y:S02]  /*b120*/  LOP3.LUT R20, R59, 0xffffe000, RZ, 0xc0, !PT ;  /* 0xffffe0003b147812 */ /* 0x000fe400078ec0ff */
[----:B-1----:R-:W-:Y:S02]  /*b130*/  LOP3.LUT R21, R52, 0xffffe000, RZ, 0xc0, !PT ;  /* 0xffffe00034157812 */ /* 0x002fe400078ec0ff */
[----:B------:R-:W-:Y:S01]  /*b140*/  LOP3.LUT R36, R53, 0xffffe000, RZ, 0xc0, !PT ;  /* 0xffffe00035247812 */ /* 0x000fe200078ec0ff */
[----:B------:R-:W1:Y:S01]  /*b150*/  LDTM.x16 R4, tmem[UR4+0x70] ;  /* 0x00007004000479ee */ /* 0x000e620008240000 */
[----:B------:R-:W-:Y:S01]  /*b160*/  LOP3.LUT R37, R54, 0xffffe000, RZ, 0xc0, !PT ;  /* 0xffffe00036257812 */ /* 0x000fe200078ec0ff */
[----:B------:R-:W-:Y:S01]  /*b170*/  NOP ;  /* 0x0000000000007918 */ /* 0x000fe20000000000 */
[----:B------:R-:W-:Y:S02]  /*b180*/  LOP3.LUT R38, R55, 0xffffe000, RZ, 0xc0, !PT ;  /* 0xffffe00037267812 */ /* 0x000fe400078ec0ff */
[----:B------:R-:W-:Y:S02]  /*b190*/  LOP3.LUT R87, R87, 0xfefffff8, RZ, 0xc0, !PT ;  /* 0xfefffff857577812 */ /* 0x000fe400078ec0ff */
[----:B------:R-:W-:Y:S02]  /*b1a0*/  LOP3.LUT R39, R48, 0xffffe000, RZ, 0xc0, !PT ;  /* 0xffffe00030277812 */ /* 0x000fe400078ec0ff */
[----:B------:R-:W-:Y:S01]  /*b1b0*/  LOP3.LUT R40, R49, 0xffffe000, RZ, 0xc0, !PT ;  /* 0xffffe00031287812 */ /* 0x000fe200078ec0ff */
[----:B-1----:R1:W-:Y:S01]  /*b1c0*/  SYNCS.ARRIVE.TRANS64.RED.A1T0 RZ, [R87+URZ], RZ ;  /* 0x000000ff57ff79a7 */ /* 0x0023e200081004ff */
[----:B------:R-:W-:Y:S02]  /*b1d0*/  LOP3.LUT R41, R50, 0xffffe000, RZ, 0xc0, !PT ;  /* 0xffffe00032297812 */ /* 0x000fe400078ec0ff */
[----:B------:R-:W-:Y:S02]  /*b1e0*/  LOP3.LUT R42, R51, 0xffffe000, RZ, 0xc0, !PT ;  /* 0xffffe000332a7812 */ /* 0x000fe400078ec0ff */
[----:B------:R-:W-:Y:S02]  /*b1f0*/  LOP3.LUT R43, R44, 0xffffe000, RZ, 0xc0, !PT ;  /* 0xffffe0002c2b7812 */ /* 0x000fe400078ec0ff */
[----:B------:R-:W-:Y:S02]  /*b200*/  LOP3.LUT R44, R45, 0xffffe000, RZ, 0xc0, !PT ;  /* 0xffffe0002d2c7812 */ /* 0x000fe400078ec0ff */
[----:B------:R-:W-:Y:S02]  /*b210*/  LOP3.LUT R45, R46, 0xffffe000, RZ, 0xc0, !PT ;  /* 0xffffe0002e2d7812 */ /* 0x000fe400078ec0ff */
[----:B------:R-:W-:Y:S01]  /*b220*/  LOP3.LUT R46, R47, 0xffffe000, RZ, 0xc0, !PT ;  /* 0xffffe0002f2e7812 */ /* 0x000fe200078ec0ff */
[C---:B------:R-:W-:Y:S01]  /*b230*/  FMUL R4, R32.reuse, R4 ;  /* 0x0000000420047220 */ /* 0x040fe20000400000 */
[C---:B------:R-:W-:Y:S01]  /*b240*/  FMUL R5, R32.reuse, R5 ;  /* 0x0000000520057220 */ /* 0x040fe20000400000 */
[C---:B------:R-:W-:Y:S01]  /*b250*/  FMUL R6, R32.reuse, R6 ;  /* 0x0000000620067220 */ /* 0x040fe20000400000 */
[C---:B------:R-:W-:Y:S01]  /*b260*/  FMUL R7, R32.reuse, R7 ;  /* 0x0000000720077220 */ /* 0x040fe20000400000 */
[C---:B------:R-:W-:Y:S01]  /*b270*/  FFMA R4, R35.reuse, R0, R4 ;  /* 0x0000000023047223 */ /* 0x040fe20000000004 */
[C---:B------:R-:W-:Y:S01]  /*b280*/  FFMA R5, R35.reuse, R2, R5 ;  /* 0x0000000223057223 */ /* 0x040fe20000000005 */
[C---:B------:R-:W-:Y:S01]  /*b290*/  FFMA R6, R35.reuse, R3, R6 ;  /* 0x0000000323067223 */ /* 0x040fe20000000006 */
[C---:B------:R-:W-:Y:S01]  /*b2a0*/  FFMA R7, R35.reuse, R20, R7 ;  /* 0x0000001423077223 */ /* 0x040fe20000000007 */
[C---:B------:R-:W-:Y:S01]  /*b2b0*/  FMUL R8, R32.reuse, R8 ;  /* 0x0000000820087220 */ /* 0x040fe20000400000 */
        /* <DEDUP_REMOVED lines=9> */
[----:B------:R-:W-:Y:S01]  /*b350*/  F2FP.TF32.F32.PACK_B R7, R7 ;  /* 0x00000007ff07723e */ /* 0x000fe200024050ff */
[C---:B------:R-:W-:Y:S01]  /*b360*/  FFMA R11, R35.reuse, R38, R11 ;  /* 0x00000026230b7223 */ /* 0x040fe2000000000b */
[C---:B------:R-:W-:Y:S01]  /*b370*/  FMUL R12, R32.reuse, R12 ;  /* 0x0000000c200c7220 */ /* 0x040fe20000400000 */
[----:B------:R-:W-:Y:S01]  /*b380*/  F2FP.TF32.F32.PACK_B R8, R8 ;  /* 0x00000008ff08723e */ /* 0x000fe200024050ff */
[C---:B------:R-:W-:Y:S01]  /*b390*/  FMUL R13, R32.reuse, R13 ;  /* 0x0000000d200d7220 */ /* 0x040fe20000400000 */
[----:B------:R1:W-:Y:S01]  /*b3a0*/  STS.128 [R79+0x6000], R4 ;  /* 0x006000044f007388 */ /* 0x0003e20000000c00 */
        /* <DEDUP_REMOVED lines=8> */
[C---:B------:R-:W-:Y:S01]  /*b430*/  FFMA R15, R35.reuse, R42, R15 ;  /* 0x0000002a230f7223 */ /* 0x040fe2000000000f */
[C---:B------:R-:W-:Y:S01]  /*b440*/  FMUL R16, R32.reuse, R16 ;  /* 0x0000001020107220 */ /* 0x040fe20000400000 */
[----:B------:R-:W-:Y:S01]  /*b450*/  F2FP.TF32.F32.PACK_B R12, R12 ;  /* 0x0000000cff0c723e */ /* 0x000fe200024050ff */
[----:B------:R1:W-:Y:S01]  /*b460*/  STS.128 [R78+0x6010], R8 ;  /* 0x006010084e007388 */ /* 0x0003e20000000c00 */
[C---:B------:R-:W-:Y:S01]  /*b470*/  FMUL R17, R32.reuse, R17 ;  /* 0x0000001120117220 */ /* 0x040fe20000400000 */
[C---:B------:R-:W-:Y:S01]  /*b480*/  FMUL R18, R32.reuse, R18 ;  /* 0x0000001220127220 */ /* 0x040fe20000400000 */
[----:B------:R-:W-:Y:S01]  /*b490*/  FMUL R19, R32, R19 ;  /* 0x0000001320137220 */ /* 0x000fe20000400000 */
[----:B------:R-:W-:Y:S01]  /*b4a0*/  F2FP.TF32.F32.PACK_B R13, R13 ;  /* 0x0000000dff0d723e */ /* 0x000fe200024050ff */
[C---:B------:R-:W-:Y:S01]  /*b4b0*/  FFMA R16, R35.reuse, R43, R16 ;  /* 0x0000002b23107223 */ /* 0x040fe20000000010 */
[----:B------:R-:W-:Y:S01]  /*b4c0*/  F2FP.TF32.F32.PACK_B R14, R14 ;  /* 0x0000000eff0e723e */ /* 0x000fe200024050ff */
[C---:B------:R-:W-:Y:S01]  /*b4d0*/  FFMA R17, R35.reuse, R44, R17 ;  /* 0x0000002c23117223 */ /* 0x040fe20000000011 */
[----:B------:R-:W-:Y:S01]  /*b4e0*/  F2FP.TF32.F32.PACK_B R15, R15 ;  /* 0x0000000fff0f723e */ /* 0x000fe200024050ff */
[C---:B------:R-:W-:Y:S01]  /*b4f0*/  FFMA R18, R35.reuse, R45, R18 ;  /* 0x0000002d23127223 */ /* 0x040fe20000000012 */
[----:B------:R-:W-:Y:S01]  /*b500*/  FFMA R19, R35, R46, R19 ;  /* 0x0000002e23137223 */ /* 0x000fe20000000013 */
[----:B------:R-:W-:Y:S02]  /*b510*/  F2FP.TF32.F32.PACK_B R16, R16 ;  /* 0x00000010ff10723e */ /* 0x000fe400024050ff */
[----:B------:R1:W-:Y:S01]  /*b520*/  STS.128 [R77+0x6020], R12 ;  /* 0x0060200c4d007388 */ /* 0x0003e20000000c00 */
[----:B------:R-:W-:Y:S02]  /*b530*/  F2FP.TF32.F32.PACK_B R17, R17 ;  /* 0x00000011ff11723e */ /* 0x000fe400024050ff */
        /* <DEDUP_REMOVED lines=25> */
.L_x_177:
[----:B------:R-:W-:Y:S05]  /*b6d0*/  BSYNC.RECONVERGENT B0 ;  /* 0x0000000000007941 */ /* 0x000fea0003800200 */
.L_x_176:
[----:B------:R-:W-:Y:S01]  /*b6e0*/  BAR.SYNC.DEFER_BLOCKING 0x1, 0x80 ;  /* 0x0042000000007b1d */ /* 0x000fe20000010000 */
[----:B------:R-:W-:Y:S01]  /*b6f0*/  UISETP.NE.AND UP0, UPT, UR50, -0x8, UPT ;  /* 0xfffffff83200788c */ /* 0x000fe2000bf05270 */
[----:B------:R-:W-:Y:S08]  /*b700*/  IADD3 R0, PT, PT, R30, 0x1, RZ ;  /* 0x000000011e007810 */ /* 0x000ff00007ffe0ff */
[----:B------:R-:W-:Y:S05]  /*b710*/  BRA.U !UP0, `(.L_x_178) ;  /* 0x0000000108287547 */ /* 0x000fea000b800000 */
[----:B------:R-:W-:Y:S01]  /*b720*/  ISETP.NE.AND P0, PT, R86, RZ, PT ;  /* 0x000000ff5600720c */ /* 0x000fe20003f05270 */
[----:B------:R-:W-:Y:S01]  /*b730*/  IMAD.U32 R3, RZ, RZ, UR51 ;  /* 0x00000033ff037e24 */ /* 0x000fe2000f8e00ff */
[----:B------:R-:W-:Y:S01]  /*b740*/  UIADD3 UR51, UPT, UPT, UR51, 0x1, URZ ;  /* 0x0000000133337890 */ /* 0x000fe2000fffe0ff */
[----:B------:R-:W-:Y:S03]  /*b750*/  IMAD.U32 R2, RZ, RZ, UR37 ;  /* 0x00000025ff027e24 */ /* 0x000fe6000f8e00ff */
[----:B------:R-:W-:Y:S04]  /*b760*/  UISETP.NE.AND UP0, UPT, UR51, 0x4, UPT ;  /* 0x000000043300788c */ /* 0x000fe8000bf05270 */
[----:B------:R-:W-:Y:S03]  /*b770*/  USEL UR51, UR51, URZ, UP0 ;  /* 0x000000ff33337287 */ /* 0x000fe60008000000 */
[----:B------:R-:W-:Y:S05]  /*b780*/  @P0 LEA R3, R3, UR49, 0x3 ;  /* 0x0000003103030c11 */ /* 0x000fea000f8e18ff */
[----:B------:R-:W-:Y:S05]  /*b790*/  @P0 VIADD R3, R3, 0x50 ;  /* 0x0000005003030836 */ /* 0x000fea0000000000 */
[----:B------:R-:W-:Y:S04]  /*b7a0*/  @P0 PRMT R2, R2, 0x654, R3 ;  /* 0x0000065402020816 */ /* 0x000fe80000000003 */
[----:B------:R2:W-:Y:S03]  /*b7b0*/  @P0 SYNCS.ARRIVE.TRANS64.RED.A1T0 RZ, [R2+URZ], RZ ;  /* 0x000000ff02ff09a7 */ /* 0x0005e600081004ff */
.L_x_178:
[----:B------:R-:W-:Y:S01]  /*b7c0*/  ISETP.NE.AND P2, PT, R82, RZ, PT ;  /* 0x000000ff5200720c */ /* 0x000fe20003f45270 */
[----:B------:R-:W-:Y:S01]  /*b7d0*/  UIADD3 UR50, UPT, UPT, UR50, 0x8, URZ ;  /* 0x0000000832327890 */ /* 0x000fe2000fffe0ff */
[----:B------:R-:W-:Y:S01]  /*b7e0*/  ISETP.NE.AND P0, PT, R84, 0x2, PT ;  /* 0x000000025400780c */ /* 0x000fe20003f05270 */
[----:B------:R-:W-:Y:S01]  /*b7f0*/  IMAD.IADD R20, R29, 0x1, R66 ;  /* 0x000000011d147824 */ /* 0x000fe200078e0242 */
[----:B------:R-:W-:Y:S01]  /*b800*/  ISETP.NE.AND P1, PT, R0, 0x4, PT ;  /* 0x000000040000780c */ /* 0x000fe20003f25270 */
[----:B------:R-:W-:Y:S01]  /*b810*/  IMAD.IADD R21, R31, 0x1, R68 ;  /* 0x000000011f157824 */ /* 0x000fe200078e0244 */
[----:B--2---:R-:W-:Y:S02]  /*b820*/  SEL R2, RZ, 0x1, P0 ;  /* 0x00000001ff027807 */ /* 0x004fe40000000000 */
[----:B------:R-:W-:Y:S02]  /*b830*/  SEL R3, RZ, 0x1, P1 ;  /* 0x00000001ff037807 */ /* 0x000fe40000800000 */
[----:B------:R-:W-:Y:S02]  /*b840*/  LOP3.LUT R75, R75, R2, RZ, 0x3c, !PT ;  /* 0x000000024b4b7212 */ /* 0x000fe400078e3cff */
[----:B------:R-:W-:Y:S02]  /*b850*/  LOP3.LUT R76, R76, R3, RZ, 0x3c, !PT ;  /* 0x000000034c4c7212 */ /* 0x000fe400078e3cff */
[----:B------:R-:W-:Y:S02]  /*b860*/  @P2 R2UR UR36, R74 ;  /* 0x000000004a2422ca */ /* 0x000fe400000e0000 */
[----:B------:R-:W-:Y:S02]  /*b870*/  SEL R84, R84, RZ, P0 ;  /* 0x000000ff54547207 */ /* 0x000fe40000000000 */
[----:B------:R-:W-:Y:S01]  /*b880*/  SEL R30, R0, RZ, P1 ;  /* 0x000000ff001e7207 */ /* 0x000fe20000800000 */
[----:B------:R-:W-:Y:S10]  /*b890*/  @P2 BRA `(.L_x_179) ;  /* 0xffffffa400142947 */ /* 0x000ff4000383ffff */
[----:B------:R-:W-:-:S09]  /*b8a0*/  UISETP.NE.AND UP0, UPT, UR48, URZ, UPT ;  /* 0x000000ff3000728c */ /* 0x000fd2000bf05270 */
[----:B------:R-:W-:Y:S05]  /*b8b0*/  BRA.U !UP0, `(.L_x_180) ;  /* 0x0000000108487547 */ /* 0x000fea000b800000 */
[----:B------:R-:W2:Y:S02]  /*b8c0*/  LDCU.64 UR4, c[0x0][0x890] ;  /* 0x00011200ff0477ac */ /* 0x000ea40008000a00 */
[----:B--2---:R-:W-:-:S04]  /*b8d0*/  UISETP.NE.U32.AND UP0, UPT, UR4, URZ, UPT ;  /* 0x000000ff0400728c */ /* 0x004fc8000bf05070 */
[----:B------:R-:W-:-:S09]  /*b8e0*/  UISETP.NE.AND.EX UP0, UPT, UR5, URZ, UPT, UP0 ;  /* 0x000000ff0500728c */ /* 0x000fd2000bf05300 */
[----:B------:R-:W-:Y:S05]  /*b8f0*/  BRA.U UP0, `(.L_x_181) ;  /* 0x00000001000c7547 */ /* 0x000fea000b800000 */
[----:B------:R-:W-:-:S13]  /*b900*/  FSETP.NEU.AND P0, PT, R35, RZ, PT ;  /* 0x000000ff2300720b */ /* 0x000fda0003f0d000 */
[----:B------:R-:W-:Y:S05]  /*b910*/  @!P0 EXIT ;  /* 0x000000000000894d */ /* 0x000fea0003800000 */
[----:B------:R-:W-:Y:S05]  /*b920*/  BRA `(.L_x_180) ;  /* 0x00000000002c7947 */ /* 0x000fea0003800000 */
.L_x_181:
[----:B------:R-:W-:Y:S01]  /*b930*/  ISETP.NE.AND P0, PT, R83, RZ, PT ;  /* 0x000000ff5300720c */ /* 0x000fe20003f05270 */
[----:B------:R-:W-:-:S12]  /*b940*/  BSSY.RECONVERGENT B0, `(.L_x_180) ;  /* 0x0000009000007945 */ /* 0x000fd80003800200 */
[----:B------:R-:W-:Y:S05]  /*b950*/  @P0 BRA `(.L_x_182) ;  /* 0x0000000000140947 */ /* 0x000fea0003800000 */
[----:B------:R-:W2:Y:S02]  /*b960*/  LDCU.64 UR4, c[0x0][0x888] ;  /* 0x00011100ff0477ac */ /* 0x000ea40008000a00 */
[----:B--2---:R-:W-:-:S04]  /*b970*/  ISETP.NE.U32.AND P0, PT, RZ, UR4, PT ;  /* 0x00000004ff007c0c */ /* 0x004fc8000bf05070 */
[----:B------:R-:W-:-:S13]  /*b980*/  ISETP.NE.AND.EX P0, PT, RZ, UR5, PT, P0 ;  /* 0x00000005ff007c0c */ /* 0x000fda000bf05300 */
[----:B------:R-:W-:Y:S05]  /*b990*/  @!P0 EXIT ;  /* 0x000000000000894d */ /* 0x000fea0003800000 */
[----:B------:R-:W-:Y:S05]  /*b9a0*/  BRA `(.L_x_183) ;  /* 0x0000000000087947 */ /* 0x000fea0003800000 */
.L_x_182:
[----:B------:R-:W-:-:S13]  /*b9b0*/  FSETP.NEU.AND P0, PT, R35, RZ, PT ;  /* 0x000000ff2300720b */ /* 0x000fda0003f0d000 */
[----:B------:R-:W-:Y:S05]  /*b9c0*/  @!P0 EXIT ;  /* 0x000000000000894d */ /* 0x000fea0003800000 */
.L_x_183:
[----:B------:R-:W-:Y:S05]  /*b9d0*/  BSYNC.RECONVERGENT B0 ;  /* 0x0000000000007941 */ /* 0x000fea0003800200 */
.L_x_180:
[----:B------:R-:W-:Y:S01]  /*b9e0*/  ULEA UR4, UR51, UR49, 0x3 ;  /* 0x0000003133047291 */ /* 0x000fe2000f8e18ff */
[----:B------:R-:W-:-:S04]  /*b9f0*/  DEPBAR.LE SB0, 0x0 ;  /* 0x000080000000791a */ /* 0x000fc80000000000 */
[----:B------:R-:W-:-:S04]  /*ba00*/  UIADD3 UR4, UPT, UPT, UR4, 0x50, URZ ;  /* 0x0000005004047890 */ /* 0x000fc8000fffe0ff */
[----:B------:R-:W-:-:S09]  /*ba10*/  UPRMT UR4, UR37, 0x654, UR4 ;  /* 0x0000065425047896 */ /* 0x000fd20008000004 */
[----:B------:R-:W-:Y:S01]  /*ba20*/  SYNCS.ARRIVE.TRANS64.RED.A1T0 RZ, [UR4], RZ ;  /* 0x000000ffffff79a7 */ /* 0x000fe20008100404 */
[----:B------:R-:W-:Y:S05]  /*ba30*/  EXIT ;  /* 0x000000000000794d */ /* 0x000fea0003800000 */
.L_x_24:
[----:B--2---:R2:W4:Y:S02]  /*ba40*/  SYNCS.PHASECHK.TRANS64.TRYWAIT P0, [R3+URZ+0xf0], R2 ;  /* 0x0000f002030075a7 */ /* 0x00452400080011ff */
[----:B----4-:R-:W-:Y:S05]  /*ba50*/  @!P0 NANOSLEEP.SYNCS 0x989680 ;  /* 0x009896800000895d */ /* 0x010fea0003900000 */
[----:B------:R-:W4:Y:S02]  /*ba60*/  @!P0 SYNCS.PHASECHK.TRANS64 P0, [R3+URZ+0xf0], R2 ;  /* 0x0000f002030085a7 */ /* 0x000f2400080010ff */
[----:B----4-:R-:W-:Y:S05]  /*ba70*/  @!P0 BRA `(.L_x_24) ;  /* 0xfffffffc00f08947 */ /* 0x010fea000383ffff */
[----:B------:R-:W-:Y:S05]  /*ba80*/  BRA `(.L_x_184) ;  /* 0xffffff5c005c7947 */ /* 0x000fea000383ffff */
.L_x_27:
[----:B-1----:R-:W-:-:S07]  /*ba90*/  MOV R2, UR33 ;  /* 0x0000002100027c02 */ /* 0x002fce0008000f00 */
.L_x_185:
[----:B-1----:R1:W2:Y:S02]  /*baa0*/  SYNCS.PHASECHK.TRANS64.TRYWAIT P0, [R2+URZ+0x18], R5 ;  /* 0x00001805020075a7 */ /* 0x0022a400080011ff */
[----:B--2---:R-:W-:Y:S05]  /*bab0*/  @!P0 NANOSLEEP.SYNCS 0x989680 ;  /* 0x009896800000895d */ /* 0x004fea0003900000 */
[----:B------:R-:W2:Y:S02]  /*bac0*/  @!P0 SYNCS.PHASECHK.TRANS64 P0, [R2+URZ+0x18], R5 ;  /* 0x00001805020085a7 */ /* 0x000ea400080010ff */
[----:B--2---:R-:W-:Y:S05]  /*bad0*/  @!P0 BRA `(.L_x_185) ;  /* 0xfffffffc00f08947 */ /* 0x004fea000383ffff */
[----:B------:R-:W-:Y:S05]  /*bae0*/  BRA `(.L_x_26) ;  /* 0xffffff5c00c47947 */ /* 0x000fea000383ffff */
.L_x_34:
[----:B-1----:R-:W-:-:S07]  /*baf0*/  MOV R2, UR17 ;  /* 0x0000001100027c02 */ /* 0x002fce0008000f00 */
.L_x_186:
[----:B-1----:R1:W2:Y:S02]  /*bb00*/  SYNCS.PHASECHK.TRANS64.TRYWAIT P0, [R2+URZ+0x18], R5 ;  /* 0x00001805020075a7 */ /* 0x0022a400080011ff */
[----:B--2---:R-:W-:Y:S05]  /*bb10*/  @!P0 NANOSLEEP.SYNCS 0x989680 ;  /* 0x009896800000895d */ /* 0x004fea0003900000 */
[----:B------:R-:W2:Y:S02]  /*bb20*/  @!P0 SYNCS.PHASECHK.TRANS64 P0, [R2+URZ+0x18], R5 ;  /* 0x00001805020085a7 */ /* 0x000ea400080010ff */
[----:B--2---:R-:W-:Y:S05]  /*bb30*/  @!P0 BRA `(.L_x_186) ;  /* 0xfffffffc00f08947 */ /* 0x004fea000383ffff */
[----:B------:R-:W-:Y:S05]  /*bb40*/  BRA `(.L_x_33) ;  /* 0xffffff6000807947 */ /* 0x000fea000383ffff */
.L_x_39:
[----:B-1----:R1:W2:Y:S02]  /*bb50*/  SYNCS.PHASECHK.TRANS64.TRYWAIT P0, [R2+URZ+0x80], R3 ;  /* 0x00008003020075a7 */ /* 0x0022a400080011ff */
[----:B--2---:R-:W-:Y:S05]  /*bb60*/  @!P0 NANOSLEEP.SYNCS 0x989680 ;  /* 0x009896800000895d */ /* 0x004fea0003900000 */
[----:B------:R-:W2:Y:S02]  /*bb70*/  @!P0 SYNCS.PHASECHK.TRANS64 P0, [R2+URZ+0x80], R3 ;  /* 0x00008003020085a7 */ /* 0x000ea400080010ff */
[----:B--2---:R-:W-:Y:S05]  /*bb80*/  @!P0 BRA `(.L_x_39) ;  /* 0xfffffffc00f08947 */ /* 0x004fea000383ffff */
[----:B------:R-:W-:Y:S05]  /*bb90*/  BRA `(.L_x_187) ;  /* 0xffffff6400247947 */ /* 0x000fea000383ffff */
.L_x_43:
[----:B---3--:R-:W-:-:S07]  /*bba0*/  MOV R0, UR4 ;  /* 0x0000000400007c02 */ /* 0x008fce0008000f00 */
.L_x_188:
[----:B-1----:R1:W2:Y:S02]  /*bbb0*/  SYNCS.PHASECHK.TRANS64.TRYWAIT P0, [R0+URZ], R3 ;  /* 0x00000003000075a7 */ /* 0x0022a400080011ff */
[----:B--2---:R-:W-:Y:S05]  /*bbc0*/  @!P0 NANOSLEEP.SYNCS 0x989680 ;  /* 0x009896800000895d */ /* 0x004fea0003900000 */
[----:B------:R-:W2:Y:S02]  /*bbd0*/  @!P0 SYNCS.PHASECHK.TRANS64 P0, [R0+URZ], R3 ;  /* 0x00000003000085a7 */ /* 0x000ea400080010ff */
[----:B--2---:R-:W-:Y:S05]  /*bbe0*/  @!P0 BRA `(.L_x_188) ;  /* 0xfffffffc00f08947 */ /* 0x004fea000383ffff */
[----:B------:R-:W-:Y:S05]  /*bbf0*/  BRA `(.L_x_189) ;  /* 0xffffff6800947947 */ /* 0x000fea000383ffff */
.L_x_44:
[----:B---3--:R-:W-:-:S07]  /*bc00*/  MOV R0, UR4 ;  /* 0x0000000400007c02 */ /* 0x008fce0008000f00 */
.L_x_190:
[----:B-1----:R1:W2:Y:S02]  /*bc10*/  SYNCS.PHASECHK.TRANS64.TRYWAIT P0, [R0+URZ], R3 ;  /* 0x00000003000075a7 */ /* 0x0022a400080011ff */
[----:B--2---:R-:W-:Y:S05]  /*bc20*/  @!P0 NANOSLEEP.SYNCS 0x989680 ;  /* 0x009896800000895d */ /* 0x004fea0003900000 */
[----:B------:R-:W2:Y:S02]  /*bc30*/  @!P0 SYNCS.PHASECHK.TRANS64 P0, [R0+URZ], R3 ;  /* 0x00000003000085a7 */ /* 0x000ea400080010ff */
[----:B--2---:R-:W-:Y:S05]  /*bc40*/  @!P0 BRA `(.L_x_190) ;  /* 0xfffffffc00f08947 */ /* 0x004fea000383ffff */
[----:B------:R-:W-:Y:S05]  /*bc50*/  BRA `(.L_x_191) ;  /* 0xffffff6800a07947 */ /* 0x000fea000383ffff */
.L_x_47:
[----:B-1----:R1:W2:Y:S02]  /*bc60*/  SYNCS.PHASECHK.TRANS64.TRYWAIT P0, [R0+URZ+0xe0], R5 ;  /* 0x0000e005000075a7 */ /* 0x0022a400080011ff */
[----:B--2---:R-:W-:Y:S05]  /*bc70*/  @!P0 NANOSLEEP.SYNCS 0x989680 ;  /* 0x009896800000895d */ /* 0x004fea0003900000 */
[----:B------:R-:W2:Y:S02]  /*bc80*/  @!P0 SYNCS.PHASECHK.TRANS64 P0, [R0+URZ+0xe0], R5 ;  /* 0x0000e005000085a7 */ /* 0x000ea400080010ff */
[----:B--2---:R-:W-:Y:S05]  /*bc90*/  @!P0 BRA `(.L_x_47) ;  /* 0xfffffffc00f08947 */ /* 0x004fea000383ffff */
[----:B------:R-:W-:Y:S05]  /*bca0*/  BRA `(.L_x_192) ;  /* 0xffffff6c00007947 */ /* 0x000fea000383ffff */
.L_x_48:
[----:B------:R-:W-:-:S07]  /*bcb0*/  MOV R0, UR5 ;  /* 0x0000000500007c02 */ /* 0x000fce0008000f00 */
.L_x_193:
[----:B-1----:R1:W2:Y:S02]  /*bcc0*/  SYNCS.PHASECHK.TRANS64.TRYWAIT P0, [R0+URZ+0x90], R7 ;  /* 0x00009007000075a7 */ /* 0x0022a400080011ff */
[----:B--2---:R-:W-:Y:S05]  /*bcd0*/  @!P0 NANOSLEEP.SYNCS 0x989680 ;  /* 0x009896800000895d */ /* 0x004fea0003900000 */
[----:B------:R-:W2:Y:S02]  /*bce0*/  @!P0 SYNCS.PHASECHK.TRANS64 P0, [R0+URZ+0x90], R7 ;  /* 0x00009007000085a7 */ /* 0x000ea400080010ff */
[----:B--2---:R-:W-:Y:S05]  /*bcf0*/  @!P0 BRA `(.L_x_193) ;  /* 0xfffffffc00f08947 */ /* 0x004fea000383ffff */
[----:B------:R-:W-:Y:S05]  /*bd00*/  BRA `(.L_x_194) ;  /* 0xffffff6c00107947 */ /* 0x000fea000383ffff */
.L_x_49:
[----:B-1----:R1:W2:Y:S02]  /*bd10*/  SYNCS.PHASECHK.TRANS64.TRYWAIT P1, [R0+URZ+0x80], R5 ;  /* 0x00008005000075a7 */ /* 0x0022a400080211ff */
[----:B--2---:R-:W-:Y:S05]  /*bd20*/  @!P1 NANOSLEEP.SYNCS 0x989680 ;  /* 0x009896800000995d */ /* 0x004fea0003900000 */
[----:B------:R-:W2:Y:S02]  /*bd30*/  @!P1 SYNCS.PHASECHK.TRANS64 P1, [R0+URZ+0x80], R5 ;  /* 0x00008005000095a7 */ /* 0x000ea400080210ff */
[----:B--2---:R-:W-:Y:S05]  /*bd40*/  @!P1 BRA `(.L_x_49) ;  /* 0xfffffffc00f09947 */ /* 0x004fea000383ffff */
[----:B------:R-:W-:Y:S05]  /*bd50*/  BRA `(.L_x_195) ;  /* 0xffffff6c00407947 */ /* 0x000fea000383ffff */
.L_x_52:
[----:B------:R-:W-:-:S07]  /*bd60*/  MOV R0, UR5 ;  /* 0x0000000500007c02 */ /* 0x000fce0008000f00 */
.L_x_196:
[----:B-1----:R1:W2:Y:S02]  /*bd70*/  SYNCS.PHASECHK.TRANS64.TRYWAIT P0, [R0+URZ+0x90], R3 ;  /* 0x00009003000075a7 */ /* 0x0022a400080011ff */
[----:B--2---:R-:W-:Y:S05]  /*bd80*/  @!P0 NANOSLEEP.SYNCS 0x989680 ;  /* 0x009896800000895d */ /* 0x004fea0003900000 */
[----:B------:R-:W2:Y:S02]  /*bd90*/  @!P0 SYNCS.PHASECHK.TRANS64 P0, [R0+URZ+0x90], R3 ;  /* 0x00009003000085a7 */ /* 0x000ea400080010ff */
[----:B--2---:R-:W-:Y:S05]  /*bda0*/  @!P0 BRA `(.L_x_196) ;  /* 0xfffffffc00f08947 */ /* 0x004fea000383ffff */
[----:B------:R-:W-:Y:S05]  /*bdb0*/  BRA `(.L_x_51) ;  /* 0xffffff6c00947947 */ /* 0x000fea000383ffff */
.L_x_61:
[----:B-1----:R-:W-:-:S04]  /*bdc0*/  MOV R4, UR6 ;  /* 0x0000000600047c02 */ /* 0x002fc80008000f00 */
[----:B------:R1:W2:Y:S03]  /*bdd0*/  SYNCS.PHASECHK.TRANS64.TRYWAIT P0, [R4+URZ+0x8], R5 ;  /* 0x00000805040075a7 */ /* 0x0002a600080011ff */
[----:B--2---:R-:W-:Y:S05]  /*bde0*/  @!P0 NANOSLEEP.SYNCS 0x989680 ;  /* 0x009896800000895d */ /* 0x004fea0003900000 */
[----:B------:R-:W2:Y:S02]  /*bdf0*/  @!P0 SYNCS.PHASECHK.TRANS64 P0, [R4+URZ+0x8], R5 ;  /* 0x00000805040085a7 */ /* 0x000ea400080010ff */
[----:B--2---:R-:W-:Y:S05]  /*be00*/  @!P0 BRA `(.L_x_61) ;  /* 0xfffffffc00ec8947 */ /* 0x004fea000383ffff */
[----:B------:R-:W-:Y:S05]  /*be10*/  BRA `(.L_x_60) ;  /* 0xffffff7000487947 */ /* 0x000fea000383ffff */
.L_x_63:
[----:B------:R-:W-:Y:S01]  /*be20*/  BSSY B0, `(.L_x_197) ;  /* 0x0000006000007945 */ /* 0x000fe20003800000 */
[----:B------:R-:W-:-:S07]  /*be30*/  MOV R15, 0xffffffff ;  /* 0xffffffff000f7802 */ /* 0x000fce0000000f00 */
[----:B-1---5:R-:W-:Y:S05]  /*be40*/  WARPSYNC.COLLECTIVE R15, `(.L_x_198) ;  /* 0x000000000f0c7348 */ /* 0x022fea0003c00000 */
[----:B------:R-:W-:Y:S02]  /*be50*/  ELECT P6, UR79, PT ;  /* 0x00000000004f782f */ /* 0x000fe400038c0000 */
[----:B------:R-:W-:Y:S01]  /*be60*/  MOV R14, UR79 ;  /* 0x0000004f000e7c02 */ /* 0x000fe20008000f00 */
[----:B-1---5:R-:W-:Y:S10]  /*be70*/  ENDCOLLECTIVE ;  /* 0x000000000000791b */ /* 0x022ff40003800000 */
.L_x_198:
[----:B------:R-:W-:Y:S05]  /*be80*/  BSYNC B0 ;  /* 0x0000000000007941 */ /* 0x000fea0003800000 */
.L_x_197:
[----:B------:R-:W-:Y:S05]  /*be90*/  BRA `(.L_x_199) ;  /* 0xffffff7000787947 */ /* 0x000fea000383ffff */
.L_x_65:
[----:B-1----:R-:W-:-:S04]  /*bea0*/  MOV R2, UR6 ;  /* 0x0000000600027c02 */ /* 0x002fc80008000f00 */
[----:B------:R1:W2:Y:S03]  /*beb0*/  SYNCS.PHASECHK.TRANS64.TRYWAIT P0, [R2+URZ+0x8], R3 ;  /* 0x00000803020075a7 */ /* 0x0002a600080011ff */
[----:B--2---:R-:W-:Y:S05]  /*bec0*/  @!P0 NANOSLEEP.SYNCS 0x989680 ;  /* 0x009896800000895d */ /* 0x004fea0003900000 */
[----:B------:R-:W2:Y:S02]  /*bed0*/  @!P0 SYNCS.PHASECHK.TRANS64 P0, [R2+URZ+0x8], R3 ;  /* 0x00000803020085a7 */ /* 0x000ea400080010ff */
[----:B--2---:R-:W-:Y:S05]  /*bee0*/  @!P0 BRA `(.L_x_65) ;  /* 0xfffffffc00ec8947 */ /* 0x004fea000383ffff */
[----:B------:R-:W-:Y:S05]  /*bef0*/  BRA `(.L_x_64) ;  /* 0xffffff70007c7947 */ /* 0x000fea000383ffff */
.L_x_66:
[----:B-1----:R1:W2:Y:S02]  /*bf00*/  SYNCS.PHASECHK.TRANS64.TRYWAIT P0, [R0+URZ+0x80], R5 ;  /* 0x00008005000075a7 */ /* 0x0022a400080011ff */
[----:B--2---:R-:W-:Y:S05]  /*bf10*/  @!P0 NANOSLEEP.SYNCS 0x989680 ;  /* 0x009896800000895d */ /* 0x004fea0003900000 */
[----:B------:R-:W2:Y:S02]  /*bf20*/  @!P0 SYNCS.PHASECHK.TRANS64 P0, [R0+URZ+0x80], R5 ;  /* 0x00008005000085a7 */ /* 0x000ea400080010ff */
[----:B--2---:R-:W-:Y:S05]  /*bf30*/  @!P0 BRA `(.L_x_66) ;  /* 0xfffffffc00f08947 */ /* 0x004fea000383ffff */
[----:B------:R-:W-:Y:S05]  /*bf40*/  BRA `(.L_x_200) ;  /* 0xffffff7400687947 */ /* 0x000fea000383ffff */
.L_x_68:
[----:B------:R-:W-:-:S07]  /*bf50*/  MOV R0, UR9 ;  /* 0x0000000900007c02 */ /* 0x000fce0008000f00 */
.L_x_201:
[----:B-1----:R1:W2:Y:S02]  /*bf60*/  SYNCS.PHASECHK.TRANS64.TRYWAIT P0, [R0+URZ+0xc0], R5 ;  /* 0x0000c005000075a7 */ /* 0x0022a400080011ff */
[----:B--2---:R-:W-:Y:S05]  /*bf70*/  @!P0 NANOSLEEP.SYNCS 0x989680 ;  /* 0x009896800000895d */ /* 0x004fea0003900000 */
[----:B------:R-:W2:Y:S02]  /*bf80*/  @!P0 SYNCS.PHASECHK.TRANS64 P0, [R0+URZ+0xc0], R5 ;  /* 0x0000c005000085a7 */ /* 0x000ea400080010ff */
[----:B--2---:R-:W-:Y:S05]  /*bf90*/  @!P0 BRA `(.L_x_201) ;  /* 0xfffffffc00f08947 */ /* 0x004fea000383ffff */
[----:B------:R-:W-:Y:S05]  /*bfa0*/  BRA `(.L_x_202) ;  /* 0xffffff7400b47947 */ /* 0x000fea000383ffff */
.L_x_71:
[----:B------:R-:W-:Y:S07]  /*bfb0*/  MOV R0, UR8 ;  /* 0x0000000800007c02 */ /* 0x000fee0008000f00 */
.L_x_203:
[----:B-1----:R1:W2:Y:S02]  /*bfc0*/  SYNCS.PHASECHK.TRANS64.TRYWAIT P0, [R0+URZ], R5 ;  /* 0x00000005000075a7 */ /* 0x0022a400080011ff */
[----:B--2---:R-:W-:Y:S05]  /*bfd0*/  @!P0 NANOSLEEP.SYNCS 0x989680 ;  /* 0x009896800000895d */ /* 0x004fea0003900000 */
[----:B------:R-:W2:Y:S02]  /*bfe0*/  @!P0 SYNCS.PHASECHK.TRANS64 P0, [R0+URZ], R5 ;  /* 0x00000005000085a7 */ /* 0x000ea400080010ff */
[----:B--2---:R-:W-:Y:S05]  /*bff0*/  @!P0 BRA `(.L_x_203) ;  /* 0xfffffffc00f08947 */ /* 0x004fea000383ffff */
[----:B------:R-:W-:Y:S05]  /*c000*/  BRA `(.L_x_70) ;  /* 0xffffff7400c87947 */ /* 0x000fea000383ffff */
.L_x_75:
[----:B-1----:R-:W-:-:S07]  /*c010*/  MOV R0, UR8 ;  /* 0x0000000800007c02 */ /* 0x002fce0008000f00 */
.L_x_204:
[----:B-1----:R1:W2:Y:S02]  /*c020*/  SYNCS.PHASECHK.TRANS64.TRYWAIT P0, [R0+URZ], R3 ;  /* 0x00000003000075a7 */ /* 0x0022a400080011ff */
[----:B--2---:R-:W-:Y:S05]  /*c030*/  @!P0 NANOSLEEP.SYNCS 0x989680 ;  /* 0x009896800000895d */ /* 0x004fea0003900000 */
[----:B------:R-:W2:Y:S02]  /*c040*/  @!P0 SYNCS.PHASECHK.TRANS64 P0, [R0+URZ], R3 ;  /* 0x00000003000085a7 */ /* 0x000ea400080010ff */
[----:B--2---:R-:W-:Y:S05]  /*c050*/  @!P0 BRA `(.L_x_204) ;  /* 0xfffffffc00f08947 */ /* 0x004fea000383ffff */
[----:B------:R-:W-:Y:S05]  /*c060*/  BRA `(.L_x_205) ;  /* 0xffffff7800bc7947 */ /* 0x000fea000383ffff */
.L_x_76:
[----:B------:R-:W-:-:S07]  /*c070*/  MOV R0, UR8 ;  /* 0x0000000800007c02 */ /* 0x000fce0008000f00 */
.L_x_206:
[----:B-1----:R1:W2:Y:S02]  /*c080*/  SYNCS.PHASECHK.TRANS64.TRYWAIT P0, [R0+URZ], R3 ;  /* 0x00000003000075a7 */ /* 0x0022a400080011ff */
[----:B--2---:R-:W-:Y:S05]  /*c090*/  @!P0 NANOSLEEP.SYNCS 0x989680 ;  /* 0x009896800000895d */ /* 0x004fea0003900000 */
[----:B------:R-:W2:Y:S02]  /*c0a0*/  @!P0 SYNCS.PHASECHK.TRANS64 P0, [R0+URZ], R3 ;  /* 0x00000003000085a7 */ /* 0x000ea400080010ff */
[----:B--2---:R-:W-:Y:S05]  /*c0b0*/  @!P0 BRA `(.L_x_206) ;  /* 0xfffffffc00f08947 */ /* 0x004fea000383ffff */
[----:B------:R-:W-:Y:S05]  /*c0c0*/  BRA `(.L_x_207) ;  /* 0xffffff7800c87947 */ /* 0x000fea000383ffff */
.L_x_77:
[----:B------:R-:W-:-:S07]  /*c0d0*/  MOV R0, UR8 ;  /* 0x0000000800007c02 */ /* 0x000fce0008000f00 */
.L_x_208:
[----:B-1----:R1:W2:Y:S02]  /*c0e0*/  SYNCS.PHASECHK.TRANS64.TRYWAIT P0, [R0+URZ], R3 ;  /* 0x00000003000075a7 */ /* 0x0022a400080011ff */
[----:B--2---:R-:W-:Y:S05]  /*c0f0*/  @!P0 NANOSLEEP.SYNCS 0x989680 ;  /* 0x009896800000895d */ /* 0x004fea0003900000 */
[----:B------:R-:W2:Y:S02]  /*c100*/  @!P0 SYNCS.PHASECHK.TRANS64 P0, [R0+URZ], R3 ;  /* 0x00000003000085a7 */ /* 0x000ea400080010ff */
[----:B--2---:R-:W-:Y:S05]  /*c110*/  @!P0 BRA `(.L_x_208) ;  /* 0xfffffffc00f08947 */ /* 0x004fea000383ffff */
[----:B------:R-:W-:Y:S05]  /*c120*/  BRA `(.L_x_209) ;  /* 0xffffff7800d47947 */ /* 0x000fea000383ffff */
.L_x_80:
[----:B------:R-:W-:-:S07]  /*c130*/  MOV R0, UR7 ;  /* 0x0000000700007c02 */ /* 0x000fce0008000f00 */
.L_x_210:
[----:B-1----:R1:W2:Y:S02]  /*c140*/  SYNCS.PHASECHK.TRANS64.TRYWAIT P1, [R0+URZ+0x100], R3 ;  /* 0x00010003000075a7 */ /* 0x0022a400080211ff */
[----:B--2---:R-:W-:Y:S05]  /*c150*/  @!P1 NANOSLEEP.SYNCS 0x989680 ;  /* 0x009896800000995d */ /* 0x004fea0003900000 */
[----:B------:R-:W2:Y:S02]  /*c160*/  @!P1 SYNCS.PHASECHK.TRANS64 P1, [R0+URZ+0x100], R3 ;  /* 0x00010003000095a7 */ /* 0x000ea400080210ff */
[----:B--2---:R-:W-:Y:S05]  /*c170*/  @!P1 BRA `(.L_x_210) ;  /* 0xfffffffc00f09947 */ /* 0x004fea000383ffff */
[----:B------:R-:W-:Y:S05]  /*c180*/  BRA `(.L_x_211) ;  /* 0xffffff7c00207947 */ /* 0x000fea000383ffff */
.L_x_85:
[----:B--2---:R2:W4:Y:S02]  /*c190*/  SYNCS.PHASECHK.TRANS64.TRYWAIT P0, [R0+URZ+0x80], R3 ;  /* 0x00008003000075a7 */ /* 0x00452400080011ff */
[----:B----4-:R-:W-:Y:S05]  /*c1a0*/  @!P0 NANOSLEEP.SYNCS 0x989680 ;  /* 0x009896800000895d */ /* 0x010fea0003900000 */
[----:B------:R-:W4:Y:S02]  /*c1b0*/  @!P0 SYNCS.PHASECHK.TRANS64 P0, [R0+URZ+0x80], R3 ;  /* 0x00008003000085a7 */ /* 0x000f2400080010ff */
[----:B----4-:R-:W-:Y:S05]  /*c1c0*/  @!P0 BRA `(.L_x_85) ;  /* 0xfffffffc00f08947 */ /* 0x010fea000383ffff */
[----:B------:R-:W-:Y:S05]  /*c1d0*/  BRA `(.L_x_212) ;  /* 0xffffff80002c7947 */ /* 0x000fea000383ffff */
.L_x_88:
[----:B------:R-:W-:Y:S07]  /*c1e0*/  MOV R0, UR6 ;  /* 0x0000000600007c02 */ /* 0x000fee0008000f00 */
.L_x_213:
[----:B--2---:R2:W4:Y:S02]  /*c1f0*/  SYNCS.PHASECHK.TRANS64.TRYWAIT P0, [R0+URZ+0x78], R3 ;  /* 0x00007803000075a7 */ /* 0x00452400080011ff */
[----:B----4-:R-:W-:Y:S05]  /*c200*/  @!P0 NANOSLEEP.SYNCS 0x989680 ;  /* 0x009896800000895d */ /* 0x010fea0003900000 */
[----:B------:R-:W4:Y:S02]  /*c210*/  @!P0 SYNCS.PHASECHK.TRANS64 P0, [R0+URZ+0x78], R3 ;  /* 0x00007803000085a7 */ /* 0x000f2400080010ff */
[----:B----4-:R-:W-:Y:S05]  /*c220*/  @!P0 BRA `(.L_x_213) ;  /* 0xfffffffc00f08947 */ /* 0x010fea000383ffff */
[----:B------:R-:W-:Y:S05]  /*c230*/  BRA `(.L_x_87) ;  /* 0xffffff84000c7947 */ /* 0x000fea000383ffff */
.L_x_91:
[----:B------:R-:W-:Y:S07]  /*c240*/  MOV R3, UR6 ;  /* 0x0000000600037c02 */ /* 0x000fee0008000f00 */
.L_x_214:
[----:B-1----:R1:W2:Y:S02]  /*c250*/  SYNCS.PHASECHK.TRANS64.TRYWAIT P0, [R3+URZ+0x50], R12 ;  /* 0x0000500c030075a7 */ /* 0x0022a400080011ff */
[----:B--2---:R-:W-:Y:S05]  /*c260*/  @!P0 NANOSLEEP.SYNCS 0x989680 ;  /* 0x009896800000895d */ /* 0x004fea0003900000 */
[----:B------:R-:W2:Y:S02]  /*c270*/  @!P0 SYNCS.PHASECHK.TRANS64 P0, [R3+URZ+0x50], R12 ;  /* 0x0000500c030085a7 */ /* 0x000ea400080010ff */
[----:B--2---:R-:W-:Y:S05]  /*c280*/  @!P0 BRA `(.L_x_214) ;  /* 0xfffffffc00f08947 */ /* 0x004fea000383ffff */
[----:B------:R-:W-:Y:S05]  /*c290*/  BRA `(.L_x_215) ;  /* 0xffffff8400887947 */ /* 0x000fea000383ffff */
.L_x_92:
[----:B-1----:R-:W-:Y:S07]  /*c2a0*/  MOV R3, UR6 ;  /* 0x0000000600037c02 */ /* 0x002fee0008000f00 */
.L_x_216:
[----:B-1----:R1:W2:Y:S02]  /*c2b0*/  SYNCS.PHASECHK.TRANS64.TRYWAIT P0, [R3+URZ+0x58], R12 ;  /* 0x0000580c030075a7 */ /* 0x0022a400080011ff */
[----:B--2---:R-:W-:Y:S05]  /*c2c0*/  @!P0 NANOSLEEP.SYNCS 0x989680 ;  /* 0x009896800000895d */ /* 0x004fea0003900000 */
[----:B------:R-:W2:Y:S02]  /*c2d0*/  @!P0 SYNCS.PHASECHK.TRANS64 P0, [R3+URZ+0x58], R12 ;  /* 0x0000580c030085a7 */ /* 0x000ea400080010ff */
[----:B--2---:R-:W-:Y:S05]  /*c2e0*/  @!P0 BRA `(.L_x_216) ;  /* 0xfffffffc00f08947 */ /* 0x004fea000383ffff */
[----:B------:R-:W-:Y:S05]  /*c2f0*/  BRA `(.L_x_217) ;  /* 0xffffff8400e47947 */ /* 0x000fea000383ffff */
.L_x_93:
[----:B-1----:R-:W-:Y:S07]  /*c300*/  MOV R3, UR6 ;  /* 0x0000000600037c02 */ /* 0x002fee0008000f00 */
.L_x_218:
[----:B-1----:R1:W2:Y:S02]  /*c310*/  SYNCS.PHASECHK.TRANS64.TRYWAIT P0, [R3+URZ+0x60], R12 ;  /* 0x0000600c030075a7 */ /* 0x0022a400080011ff */
[----:B--2---:R-:W-:Y:S05]  /*c320*/  @!P0 NANOSLEEP.SYNCS 0x989680 ;  /* 0x009896800000895d */ /* 0x004fea0003900000 */
[----:B------:R-:W2:Y:S02]  /*c330*/  @!P0 SYNCS.PHASECHK.TRANS64 P0, [R3+URZ+0x60], R12 ;  /* 0x0000600c030085a7 */ /* 0x000ea400080010ff */
[----:B--2---:R-:W-:Y:S05]  /*c340*/  @!P0 BRA `(.L_x_218) ;  /* 0xfffffffc00f08947 */ /* 0x004fea000383ffff */
[----:B------:R-:W-:Y:S05]  /*c350*/  BRA `(.L_x_219) ;  /* 0xffffff8800447947 */ /* 0x000fea000383ffff */
.L_x_94:
[----:B-1----:R-:W-:Y:S07]  /*c360*/  MOV R3, UR6 ;  /* 0x0000000600037c02 */ /* 0x002fee0008000f00 */
.L_x_220:
[----:B-1----:R1:W2:Y:S02]  /*c370*/  SYNCS.PHASECHK.TRANS64.TRYWAIT P0, [R3+URZ+0x68], R12 ;  /* 0x0000680c030075a7 */ /* 0x0022a400080011ff */
[----:B--2---:R-:W-:Y:S05]  /*c380*/  @!P0 NANOSLEEP.SYNCS 0x989680 ;  /* 0x009896800000895d */ /* 0x004fea0003900000 */
[----:B------:R-:W2:Y:S02]  /*c390*/  @!P0 SYNCS.PHASECHK.TRANS64 P0, [R3+URZ+0x68], R12 ;  /* 0x0000680c030085a7 */ /* 0x000ea400080010ff */
[----:B--2---:R-:W-:Y:S05]  /*c3a0*/  @!P0 BRA `(.L_x_220) ;  /* 0xfffffffc00f08947 */ /* 0x004fea000383ffff */
[----:B------:R-:W-:Y:S05]  /*c3b0*/  BRA `(.L_x_221) ;  /* 0xffffff8800a07947 */ /* 0x000fea000383ffff */
.L_x_95:
[----:B-1----:R-:W-:Y:S07]  /*c3c0*/  MOV R3, UR6 ;  /* 0x0000000600037c02 */ /* 0x002fee0008000f00 */
.L_x_222:
[----:B-1----:R1:W2:Y:S02]  /*c3d0*/  SYNCS.PHASECHK.TRANS64.TRYWAIT P0, [R3+URZ+0x50], R20 ;  /* 0x00005014030075a7 */ /* 0x0022a400080011ff */
[----:B--2---:R-:W-:Y:S05]  /*c3e0*/  @!P0 NANOSLEEP.SYNCS 0x989680 ;  /* 0x009896800000895d */ /* 0x004fea0003900000 */
[----:B------:R-:W2:Y:S02]  /*c3f0*/  @!P0 SYNCS.PHASECHK.TRANS64 P0, [R3+URZ+0x50], R20 ;  /* 0x00005014030085a7 */ /* 0x000ea400080010ff */
[----:B--2---:R-:W-:Y:S05]  /*c400*/  @!P0 BRA `(.L_x_222) ;  /* 0xfffffffc00f08947 */ /* 0x004fea000383ffff */
[----:B------:R-:W-:Y:S05]  /*c410*/  BRA `(.L_x_223) ;  /* 0xffffff8c00047947 */ /* 0x000fea000383ffff */
.L_x_96:
[----:B-1----:R-:W-:Y:S07]  /*c420*/  MOV R3, UR6 ;  /* 0x0000000600037c02 */ /* 0x002fee0008000f00 */
.L_x_224:
[----:B-1----:R1:W2:Y:S02]  /*c430*/  SYNCS.PHASECHK.TRANS64.TRYWAIT P0, [R3+URZ+0x58], R20 ;  /* 0x00005814030075a7 */ /* 0x0022a400080011ff */
[----:B--2---:R-:W-:Y:S05]  /*c440*/  @!P0 NANOSLEEP.SYNCS 0x989680 ;  /* 0x009896800000895d */ /* 0x004fea0003900000 */
[----:B------:R-:W2:Y:S02]  /*c450*/  @!P0 SYNCS.PHASECHK.TRANS64 P0, [R3+URZ+0x58], R20 ;  /* 0x00005814030085a7 */ /* 0x000ea400080010ff */
[----:B--2---:R-:W-:Y:S05]  /*c460*/  @!P0 BRA `(.L_x_224) ;  /* 0xfffffffc00f08947 */ /* 0x004fea000383ffff */
[----:B------:R-:W-:Y:S05]  /*c470*/  BRA `(.L_x_225) ;  /* 0xffffff8c00647947 */ /* 0x000fea000383ffff */
.L_x_97:
[----:B-1----:R-:W-:Y:S07]  /*c480*/  MOV R3, UR6 ;  /* 0x0000000600037c02 */ /* 0x002fee0008000f00 */
.L_x_226:
[----:B-1----:R1:W2:Y:S02]  /*c490*/  SYNCS.PHASECHK.TRANS64.TRYWAIT P0, [R3+URZ+0x60], R20 ;  /* 0x00006014030075a7 */ /* 0x0022a400080011ff */
[----:B--2---:R-:W-:Y:S05]  /*c4a0*/  @!P0 NANOSLEEP.SYNCS 0x989680 ;  /* 0x009896800000895d */ /* 0x004fea0003900000 */
[----:B------:R-:W2:Y:S02]  /*c4b0*/  @!P0 SYNCS.PHASECHK.TRANS64 P0, [R3+URZ+0x60], R20 ;  /* 0x00006014030085a7 */ /* 0x000ea400080010ff */
[----:B--2---:R-:W-:Y:S05]  /*c4c0*/  @!P0 BRA `(.L_x_226) ;  /* 0xfffffffc00f08947 */ /* 0x004fea000383ffff */
[----:B------:R-:W-:Y:S05]  /*c4d0*/  BRA `(.L_x_227) ;  /* 0xffffff8c00c47947 */ /* 0x000fea000383ffff */
.L_x_98:
[----:B------:R-:W-:Y:S07]  /*c4e0*/  MOV R3, UR6 ;  /* 0x0000000600037c02 */ /* 0x000fee0008000f00 */
.L_x_228:
[----:B-1----:R1:W2:Y:S02]  /*c4f0*/  SYNCS.PHASECHK.TRANS64.TRYWAIT P0, [R3+URZ+0x68], R20 ;  /* 0x00006814030075a7 */ /* 0x0022a400080011ff */
[----:B--2---:R-:W-:Y:S05]  /*c500*/  @!P0 NANOSLEEP.SYNCS 0x989680 ;  /* 0x009896800000895d */ /* 0x004fea0003900000 */
[----:B------:R-:W2:Y:S02]  /*c510*/  @!P0 SYNCS.PHASECHK.TRANS64 P0, [R3+URZ+0x68], R20 ;  /* 0x00006814030085a7 */ /* 0x000ea400080010ff */
[----:B--2---:R-:W-:Y:S05]  /*c520*/  @!P0 BRA `(.L_x_228) ;  /* 0xfffffffc00f08947 */ /* 0x004fea000383ffff */
[----:B------:R-:W-:Y:S05]  /*c530*/  BRA `(.L_x_229) ;  /* 0xffffff9000647947 */ /* 0x000fea000383ffff */
.L_x_100:
[----:B------:R-:W-:-:S07]  /*c540*/  MOV R3, UR6 ;  /* 0x0000000600037c02 */ /* 0x000fce0008000f00 */
.L_x_230:
[----:B-1----:R1:W4:Y:S02]  /*c550*/  SYNCS.PHASECHK.TRANS64.TRYWAIT P0, [R3+URZ+0x50], R12 ;  /* 0x0000500c030075a7 */ /* 0x00232400080011ff */
[----:B----4-:R-:W-:Y:S05]  /*c560*/  @!P0 NANOSLEEP.SYNCS 0x989680 ;  /* 0x009896800000895d */ /* 0x010fea0003900000 */
[----:B------:R-:W4:Y:S02]  /*c570*/  @!P0 SYNCS.PHASECHK.TRANS64 P0, [R3+URZ+0x50], R12 ;  /* 0x0000500c030085a7 */ /* 0x000f2400080010ff */
[----:B----4-:R-:W-:Y:S05]  /*c580*/  @!P0 BRA `(.L_x_230) ;  /* 0xfffffffc00f08947 */ /* 0x010fea000383ffff */
[----:B------:R-:W-:Y:S05]  /*c590*/  BRA `(.L_x_231) ;  /* 0xffffff9000e87947 */ /* 0x000fea000383ffff */
.L_x_101:
[----:B-1----:R-:W-:-:S07]  /*c5a0*/  MOV R3, UR6 ;  /* 0x0000000600037c02 */ /* 0x002fce0008000f00 */
.L_x_232:
[----:B-1----:R1:W4:Y:S02]  /*c5b0*/  SYNCS.PHASECHK.TRANS64.TRYWAIT P0, [R3+URZ+0x58], R12 ;  /* 0x0000580c030075a7 */ /* 0x00232400080011ff */
[----:B----4-:R-:W-:Y:S05]  /*c5c0*/  @!P0 NANOSLEEP.SYNCS 0x989680 ;  /* 0x009896800000895d */ /* 0x010fea0003900000 */
[----:B------:R-:W4:Y:S02]  /*c5d0*/  @!P0 SYNCS.PHASECHK.TRANS64 P0, [R3+URZ+0x58], R12 ;  /* 0x0000580c030085a7 */ /* 0x000f2400080010ff */
[----:B----4-:R-:W-:Y:S05]  /*c5e0*/  @!P0 BRA `(.L_x_232) ;  /* 0xfffffffc00f08947 */ /* 0x010fea000383ffff */
[----:B------:R-:W-:Y:S05]  /*c5f0*/  BRA `(.L_x_233) ;  /* 0xffffff9000d87947 */ /* 0x000fea000383ffff */
.L_x_102:
[----:B-1----:R-:W-:-:S07]  /*c600*/  MOV R3, UR6 ;  /* 0x0000000600037c02 */ /* 0x002fce0008000f00 */
.L_x_234:
[----:B-1----:R1:W4:Y:S02]  /*c610*/  SYNCS.PHASECHK.TRANS64.TRYWAIT P0, [R3+URZ+0x60], R12 ;  /* 0x0000600c030075a7 */ /* 0x00232400080011ff */
[----:B----4-:R-:W-:Y:S05]  /*c620*/  @!P0 NANOSLEEP.SYNCS 0x989680 ;  /* 0x009896800000895d */ /* 0x010fea0003900000 */
[----:B------:R-:W4:Y:S02]  /*c630*/  @!P0 SYNCS.PHASECHK.TRANS64 P0, [R3+URZ+0x60], R12 ;  /* 0x0000600c030085a7 */ /* 0x000f2400080010ff */
[----:B----4-:R-:W-:Y:S05]  /*c640*/  @!P0 BRA `(.L_x_234) ;  /* 0xfffffffc00f08947 */ /* 0x010fea000383ffff */
[----:B------:R-:W-:Y:S05]  /*c650*/  BRA `(.L_x_235) ;  /* 0xffffff9000cc7947 */ /* 0x000fea000383ffff */
.L_x_104:
[----:B--2---:R2:W3:Y:S02]  /*c660*/  SYNCS.PHASECHK.TRANS64.TRYWAIT P0, [R0+URZ+0x80], R3 ;  /* 0x00008003000075a7 */ /* 0x0044e400080011ff */
[----:B---3--:R-:W-:Y:S05]  /*c670*/  @!P0 NANOSLEEP.SYNCS 0x989680 ;  /* 0x009896800000895d */ /* 0x008fea0003900000 */
[----:B------:R-:W3:Y:S02]  /*c680*/  @!P0 SYNCS.PHASECHK.TRANS64 P0, [R0+URZ+0x80], R3 ;  /* 0x00008003000085a7 */ /* 0x000ee400080010ff */
[----:B---3--:R-:W-:Y:S05]  /*c690*/  @!P0 BRA `(.L_x_104) ;  /* 0xfffffffc00f08947 */ /* 0x008fea000383ffff */
[----:B------:R-:W-:Y:S05]  /*c6a0*/  BRA `(.L_x_236) ;  /* 0xffffff9400a47947 */ /* 0x000fea000383ffff */
.L_x_115:
[----:B-1----:R-:W-:Y:S04]  /*c6b0*/  MOV R2, UR49 ;  /* 0x0000003100027c02 */ /* 0x002fe80008000f00 */
[----:B------:R1:W3:Y:S03]  /*c6c0*/  SYNCS.PHASECHK.TRANS64.TRYWAIT P1, [R2+URZ+0x30], R3 ;  /* 0x00003003020075a7 */ /* 0x0002e600080211ff */
[----:B---3--:R-:W-:Y:S05]  /*c6d0*/  @!P1 NANOSLEEP.SYNCS 0x989680 ;  /* 0x009896800000995d */ /* 0x008fea0003900000 */
[----:B------:R-:W3:Y:S02]  /*c6e0*/  @!P1 SYNCS.PHASECHK.TRANS64 P1, [R2+URZ+0x30], R3 ;  /* 0x00003003020095a7 */ /* 0x000ee400080210ff */
[----:B---3--:R-:W-:Y:S05]  /*c6f0*/  @!P1 BRA `(.L_x_115) ;  /* 0xfffffffc00ec9947 */ /* 0x008fea000383ffff */
[----:B------:R-:W-:Y:S05]  /*c700*/  BRA `(.L_x_114) ;  /* 0xffffffa000ac7947 */ /* 0x000fea000383ffff */
.L_x_117:
[----:B-1----:R1:W4:Y:S02]  /*c710*/  SYNCS.PHASECHK.TRANS64.TRYWAIT P0, [R87+URZ+0xa0], R0 ;  /* 0x0000a000570075a7 */ /* 0x00232400080011ff */
[----:B----4-:R-:W-:Y:S05]  /*c720*/  @!P0 NANOSLEEP.SYNCS 0x989680 ;  /* 0x009896800000895d */ /* 0x010fea0003900000 */
[----:B------:R-:W4:Y:S02]  /*c730*/  @!P0 SYNCS.PHASECHK.TRANS64 P0, [R87+URZ+0xa0], R0 ;  /* 0x0000a000570085a7 */ /* 0x000f2400080010ff */
[----:B----4-:R-:W-:Y:S05]  /*c740*/  @!P0 BRA `(.L_x_117) ;  /* 0xfffffffc00f08947 */ /* 0x010fea000383ffff */
[----:B------:R-:W-:Y:S05]  /*c750*/  BRA `(.L_x_116) ;  /* 0xffffffa000d47947 */ /* 0x000fea000383ffff */
.L_x_126:
[----:B-1----:R1:W2:Y:S02]  /*c760*/  SYNCS.PHASECHK.TRANS64.TRYWAIT P0, [R3+URZ+0x30], R0 ;  /* 0x00003000030075a7 */ /* 0x0022a400080011ff */
[----:B--2---:R-:W-:Y:S05]  /*c770*/  @!P0 NANOSLEEP.SYNCS 0x989680 ;  /* 0x009896800000895d */ /* 0x004fea0003900000 */
[----:B------:R-:W2:Y:S02]  /*c780*/  @!P0 SYNCS.PHASECHK.TRANS64 P0, [R3+URZ+0x30], R0 ;  /* 0x00003000030085a7 */ /* 0x000ea400080010ff */
[----:B--2---:R-:W-:Y:S05]  /*c790*/  @!P0 BRA `(.L_x_126) ;  /* 0xfffffffc00f08947 */ /* 0x004fea000383ffff */
[----:B------:R-:W-:Y:S05]  /*c7a0*/  BRA `(.L_x_125) ;  /* 0xffffffac00007947 */ /* 0x000fea000383ffff */
.L_x_134:
[----:B-1----:R1:W2:Y:S02]  /*c7b0*/  SYNCS.PHASECHK.TRANS64.TRYWAIT P0, [R91+URZ+0x30], R6 ;  /* 0x000030065b0075a7 */ /* 0x0022a400080011ff */
[----:B--2---:R-:W-:Y:S05]  /*c7c0*/  @!P0 NANOSLEEP.SYNCS 0x989680 ;  /* 0x009896800000895d */ /* 0x004fea0003900000 */
[----:B------:R-:W2:Y:S02]  /*c7d0*/  @!P0 SYNCS.PHASECHK.TRANS64 P0, [R91+URZ+0x30], R6 ;  /* 0x000030065b0085a7 */ /* 0x000ea400080010ff */
[----:B--2---:R-:W-:Y:S05]  /*c7e0*/  @!P0 BRA `(.L_x_134) ;  /* 0xfffffffc00f08947 */ /* 0x004fea000383ffff */
[----:B------:R-:W-:Y:S05]  /*c7f0*/  BRA `(.L_x_133) ;  /* 0xffffffb400547947 */ /* 0x000fea000383ffff */
.L_x_142:
[----:B-1----:R1:W2:Y:S02]  /*c800*/  SYNCS.PHASECHK.TRANS64.TRYWAIT P0, [R91+URZ+0x30], R6 ;  /* 0x000030065b0075a7 */ /* 0x0022a400080011ff */
[----:B--2---:R-:W-:Y:S05]  /*c810*/  @!P0 NANOSLEEP.SYNCS 0x989680 ;  /* 0x009896800000895d */ /* 0x004fea0003900000 */
[----:B------:R-:W2:Y:S02]  /*c820*/  @!P0 SYNCS.PHASECHK.TRANS64 P0, [R91+URZ+0x30], R6 ;  /* 0x000030065b0085a7 */ /* 0x000ea400080010ff */
[----:B--2---:R-:W-:Y:S05]  /*c830*/  @!P0 BRA `(.L_x_142) ;  /* 0xfffffffc00f08947 */ /* 0x004fea000383ffff */
[----:B------:R-:W-:Y:S05]  /*c840*/  BRA `(.L_x_141) ;  /* 0xffffffbc00ac7947 */ /* 0x000fea000383ffff */
.L_x_150:
[----:B-1----:R1:W2:Y:S02]  /*c850*/  SYNCS.PHASECHK.TRANS64.TRYWAIT P0, [R92+URZ+0x30], R5 ;  /* 0x000030055c0075a7 */ /* 0x0022a400080011ff */
[----:B--2---:R-:W-:Y:S05]  /*c860*/  @!P0 NANOSLEEP.SYNCS 0x989680 ;  /* 0x009896800000895d */ /* 0x004fea0003900000 */
[----:B------:R-:W2:Y:S02]  /*c870*/  @!P0 SYNCS.PHASECHK.TRANS64 P0, [R92+URZ+0x30], R5 ;  /* 0x000030055c0085a7 */ /* 0x000ea400080010ff */
[----:B--2---:R-:W-:Y:S05]  /*c880*/  @!P0 BRA `(.L_x_150) ;  /* 0xfffffffc00f08947 */ /* 0x004fea000383ffff */
[----:B------:R-:W-:Y:S05]  /*c890*/  BRA `(.L_x_149) ;  /* 0xffffffc800107947 */ /* 0x000fea000383ffff */
.L_x_158:
[----:B-1----:R1:W2:Y:S02]  /*c8a0*/  SYNCS.PHASECHK.TRANS64.TRYWAIT P0, [R92+URZ+0x30], R5 ;  /* 0x000030055c0075a7 */ /* 0x0022a400080011ff */
[----:B--2---:R-:W-:Y:S05]  /*c8b0*/  @!P0 NANOSLEEP.SYNCS 0x989680 ;  /* 0x009896800000895d */ /* 0x004fea0003900000 */
[----:B------:R-:W2:Y:S02]  /*c8c0*/  @!P0 SYNCS.PHASECHK.TRANS64 P0, [R92+URZ+0x30], R5 ;  /* 0x000030055c0085a7 */ /* 0x000ea400080010ff */
[----:B--2---:R-:W-:Y:S05]  /*c8d0*/  @!P0 BRA `(.L_x_158) ;  /* 0xfffffffc00f08947 */ /* 0x004fea000383ffff */
[----:B------:R-:W-:Y:S05]  /*c8e0*/  BRA `(.L_x_157) ;  /* 0xffffffd000807947 */ /* 0x000fea000383ffff */
.L_x_166:
[----:B-1----:R1:W2:Y:S02]  /*c8f0*/  SYNCS.PHASECHK.TRANS64.TRYWAIT P0, [R92+URZ+0x30], R5 ;  /* 0x000030055c0075a7 */ /* 0x0022a400080011ff */
[----:B--2---:R-:W-:Y:S05]  /*c900*/  @!P0 NANOSLEEP.SYNCS 0x989680 ;  /* 0x009896800000895d */ /* 0x004fea0003900000 */
[----:B------:R-:W2:Y:S02]  /*c910*/  @!P0 SYNCS.PHASECHK.TRANS64 P0, [R92+URZ+0x30], R5 ;  /* 0x000030055c0085a7 */ /* 0x000ea400080010ff */
[----:B--2---:R-:W-:Y:S05]  /*c920*/  @!P0 BRA `(.L_x_166) ;  /* 0xfffffffc00f08947 */ /* 0x004fea000383ffff */
[----:B------:R-:W-:Y:S05]  /*c930*/  BRA `(.L_x_165) ;  /* 0xffffffd800e87947 */ /* 0x000fea000383ffff */
.L_x_174:
[----:B-1----:R1:W2:Y:S02]  /*c940*/  SYNCS.PHASECHK.TRANS64.TRYWAIT P0, [R92+URZ+0x30], R5 ;  /* 0x000030055c0075a7 */ /* 0x0022a400080011ff */
[----:B--2---:R-:W-:Y:S05]  /*c950*/  @!P0 NANOSLEEP.SYNCS 0x989680 ;  /* 0x009896800000895d */ /* 0x004fea0003900000 */
[----:B------:R-:W2:Y:S02]  /*c960*/  @!P0 SYNCS.PHASECHK.TRANS64 P0, [R92+URZ+0x30], R5 ;  /* 0x000030055c0085a7 */ /* 0x000ea400080010ff */
[----:B--2---:R-:W-:Y:S05]  /*c970*/  @!P0 BRA `(.L_x_174) ;  /* 0xfffffffc00f08947 */ /* 0x004fea000383ffff */
[----:B------:R-:W-:Y:S05]  /*c980*/  BRA `(.L_x_173) ;  /* 0xffffffe400507947 */ /* 0x000fea000383ffff */
        .weak           $__internal_0_$__cuda_sm10x_tcgen05_guardrail_trap_col_being_dealloced_not_returned_by_alloc
        .type           $__internal_0_$__cuda_sm10x_tcgen05_guardrail_trap_col_being_dealloced_not_returned_by_alloc,@function
        .size           $__internal_0_$__cuda_sm10x_tcgen05_guardrail_trap_col_being_dealloced_not_returned_by_alloc,($__internal_1_$__cuda_sm10x_tcgen05_guardrail_trap_phase_invalid_during_alloc - $__internal_0_$__cuda_sm10x_tcgen05_guardrail_trap_col_being_dealloced_not_returned_by_alloc)
$__internal_0_$__cuda_sm10x_tcgen05_guardrail_trap_col_being_dealloced_not_returned_by_alloc:
[----:B------:R-:W-:Y:S05]  /*c990*/  BPT.TRAP 0x1 ;  /* 0x000000040000795c */ /* 0x000fea0000300000 */
[----:B------:R-:W-:-:S04]  /*c9a0*/  HFMA2 R3, -RZ, RZ, 0, 0 ;  /* 0x00000000ff037431 */ /* 0x000fc800000001ff */
[----:B------:R-:W-:Y:S05]  /*c9b0*/  RET.REL.NODEC R2 `(_ZN7cutlass13device_kernelINS_4gemm6kernel13GemmUniversalIN4cute5tupleIJiiiiEEENS1_10collective13CollectiveMmaINS1_35MainloopSm100TmaUmmaWarpSpecializedILi3ELi2ELi4ENS5_IJNS4_1CILi2EEENSA_ILi1EEESC_EEEEENS5_IJNSA_ILi128EEENSA_ILi256EEENSA_ILi32EEEEEENS_10tfloat32_tENS5_IJlSC_lEEESJ_SK_NS4_8TiledMMAINS4_8MMA_AtomIJNS4_23SM100_MMA_TF32_2x1SM_SSISJ_SJ_fLi128ELi256ELNS4_4UMMA5MajorE0ELSP_0ELNSO_7ScaleInE0ELSQ_0EEEEEENS4_6LayoutINS5_IJSC_SC_SC_EEENS5_IJNSA_ILi0EEESV_SV_EEEEENS5_IJNS4_10UnderscoreESY_SY_EEEEENS4_18SM100_TMA_2SM_LOADENS4_14ComposedLayoutINS4_7SwizzleILi3ELi4ELi3EEENS4_18smem_ptr_flag_bitsILi32EEENST_INS5_IJNSA_ILi8EEESH_EEENS5_IJSH_SC_EEEEEEEvNS4_8identityES11_S1B_vS1C_EENS_8epilogue10collective18CollectiveEpilogueINS1E_23Sm100TmaWarpSpecializedILi4ELi2ELi16ELb1ELb0EEEJNS5_IJNSA_ILi64EEESG_SH_EEENS5_IJNST_IS1J_SC_EENST_INS5_IJNSA_ILi16EEESB_EEENS5_IJSC_SF_EEEEEEEESJ_SK_SJ_SK_NS1E_6fusion15FusionCallbacksIS1I_NS1R_17LinearCombinationISJ_fSJ_fLNS_15FloatRoundStyleE2EEES1K_S1Q_JEEENS4_5SM1004TMEM4LOAD26SM100_TMEM_LOAD_32dp32b16xENS4_13SM90_TMA_LOADENS12_INS13_ILi2ELi4ELi3EEES16_NST_INS5_IJS17_S1M_EEENS5_IJS1M_SC_EEEEEEENS4_39AutoVectorizingCopyWithAssumedAlignmentILi128EEENS4_14SM90_TMA_STOREES26_S28_S28_EEEvvEEEEvNT_6ParamsE) ;  /* 0xffffff3402907950 */ /* 0x000fea0003c3ffff */
        .weak           $__internal_1_$__cuda_sm10x_tcgen05_guardrail_trap_phase_invalid_during_alloc
        .type           $__internal_1_$__cuda_sm10x_tcgen05_guardrail_trap_phase_invalid_during_alloc,@function
        .size           $__internal_1_$__cuda_sm10x_tcgen05_guardrail_trap_phase_invalid_during_alloc,($__internal_2_$__cuda_sm10x_tcgen05_guardrail_trap_unallocated_columns_being_dealloced - $__internal_1_$__cuda_sm10x_tcgen05_guardrail_trap_phase_invalid_during_alloc)
$__internal_1_$__cuda_sm10x_tcgen05_guardrail_trap_phase_invalid_during_alloc:
[----:B------:R-:W-:Y:S05]  /*c9c0*/  BPT.TRAP 0x1 ;  /* 0x000000040000795c */ /* 0x000fea0000300000 */
[----:B------:R-:W-:-:S04]  /*c9d0*/  MOV R3, 0x0 ;  /* 0x0000000000037802 */ /* 0x000fc80000000f00 */
[----:B------:R-:W-:Y:S05]  /*c9e0*/  RET.REL.NODEC R2 `(_ZN7cutlass13device_kernelINS_4gemm6kernel13GemmUniversalIN4cute5tupleIJiiiiEEENS1_10collective13CollectiveMmaINS1_35MainloopSm100TmaUmmaWarpSpecializedILi3ELi2ELi4ENS5_IJNS4_1CILi2EEENSA_ILi1EEESC_EEEEENS5_IJNSA_ILi128EEENSA_ILi256EEENSA_ILi32EEEEEENS_10tfloat32_tENS5_IJlSC_lEEESJ_SK_NS4_8TiledMMAINS4_8MMA_AtomIJNS4_23SM100_MMA_TF32_2x1SM_SSISJ_SJ_fLi128ELi256ELNS4_4UMMA5MajorE0ELSP_0ELNSO_7ScaleInE0ELSQ_0EEEEEENS4_6LayoutINS5_IJSC_SC_SC_EEENS5_IJNSA_ILi0EEESV_SV_EEEEENS5_IJNS4_10UnderscoreESY_SY_EEEEENS4_18SM100_TMA_2SM_LOADENS4_14ComposedLayoutINS4_7SwizzleILi3ELi4ELi3EEENS4_18smem_ptr_flag_bitsILi32EEENST_INS5_IJNSA_ILi8EEESH_EEENS5_IJSH_SC_EEEEEEEvNS4_8identityES11_S1B_vS1C_EENS_8epilogue10collective18CollectiveEpilogueINS1E_23Sm100TmaWarpSpecializedILi4ELi2ELi16ELb1ELb0EEEJNS5_IJNSA_ILi64EEESG_SH_EEENS5_IJNST_IS1J_SC_EENST_INS5_IJNSA_ILi16EEESB_EEENS5_IJSC_SF_EEEEEEEESJ_SK_SJ_SK_NS1E_6fusion15FusionCallbacksIS1I_NS1R_17LinearCombinationISJ_fSJ_fLNS_15FloatRoundStyleE2EEES1K_S1Q_JEEENS4_5SM1004TMEM4LOAD26SM100_TMEM_LOAD_32dp32b16xENS4_13SM90_TMA_LOADENS12_INS13_ILi2ELi4ELi3EEES16_NST_INS5_IJS17_S1M_EEENS5_IJS1M_SC_EEEEEEENS4_39AutoVectorizingCopyWithAssumedAlignmentILi128EEENS4_14SM90_TMA_STOREES26_S28_S28_EEEvvEEEEvNT_6ParamsE) ;  /* 0xffffff3402847950 */ /* 0x000fea0003c3ffff */
        .weak           $__internal_2_$__cuda_sm10x_tcgen05_guardrail_trap_unallocated_columns_being_dealloced
        .type           $__internal_2_$__cuda_sm10x_tcgen05_guardrail_trap_unallocated_columns_being_dealloced,@function
        .size           $__internal_2_$__cuda_sm10x_tcgen05_guardrail_trap_unallocated_columns_being_dealloced,(.L_x_238 - $__internal_2_$__cuda_sm10x_tcgen05_guardrail_trap_unallocated_columns_being_dealloced)
$__internal_2_$__cuda_sm10x_tcgen05_guardrail_trap_unallocated_columns_being_dealloced:
[----:B------:R-:W-:Y:S05]  /*c9f0*/  BPT.TRAP 0x1 ;  /* 0x000000040000795c */ /* 0x000fea0000300000 */
[----:B------:R-:W-:-:S04]  /*ca00*/  HFMA2 R3, -RZ, RZ, 0, 0 ;  /* 0x00000000ff037431 */ /* 0x000fc800000001ff */
[----:B------:R-:W-:Y:S05]  /*ca10*/  RET.REL.NODEC R2 `(_ZN7cutlass13device_kernelINS_4gemm6kernel13GemmUniversalIN4cute5tupleIJiiiiEEENS1_10collective13CollectiveMmaINS1_35MainloopSm100TmaUmmaWarpSpecializedILi3ELi2ELi4ENS5_IJNS4_1CILi2EEENSA_ILi1EEESC_EEEEENS5_IJNSA_ILi128EEENSA_ILi256EEENSA_ILi32EEEEEENS_10tfloat32_tENS5_IJlSC_lEEESJ_SK_NS4_8TiledMMAINS4_8MMA_AtomIJNS4_23SM100_MMA_TF32_2x1SM_SSISJ_SJ_fLi128ELi256ELNS4_4UMMA5MajorE0ELSP_0ELNSO_7ScaleInE0ELSQ_0EEEEEENS4_6LayoutINS5_IJSC_SC_SC_EEENS5_IJNSA_ILi0EEESV_SV_EEEEENS5_IJNS4_10UnderscoreESY_SY_EEEEENS4_18SM100_TMA_2SM_LOADENS4_14ComposedLayoutINS4_7SwizzleILi3ELi4ELi3EEENS4_18smem_ptr_flag_bitsILi32EEENST_INS5_IJNSA_ILi8EEESH_EEENS5_IJSH_SC_EEEEEEEvNS4_8identityES11_S1B_vS1C_EENS_8epilogue10collective18CollectiveEpilogueINS1E_23Sm100TmaWarpSpecializedILi4ELi2ELi16ELb1ELb0EEEJNS5_IJNSA_ILi64EEESG_SH_EEENS5_IJNST_IS1J_SC_EENST_INS5_IJNSA_ILi16EEESB_EEENS5_IJSC_SF_EEEEEEEESJ_SK_SJ_SK_NS1E_6fusion15FusionCallbacksIS1I_NS1R_17LinearCombinationISJ_fSJ_fLNS_15FloatRoundStyleE2EEES1K_S1Q_JEEENS4_5SM1004TMEM4LOAD26SM100_TMEM_LOAD_32dp32b16xENS4_13SM90_TMA_LOADENS12_INS13_ILi2ELi4ELi3EEES16_NST_INS5_IJS17_S1M_EEENS5_IJS1M_SC_EEEEEEENS4_39AutoVectorizingCopyWithAssumedAlignmentILi128EEENS4_14SM90_TMA_STOREES26_S28_S28_EEEvvEEEEvNT_6ParamsE) ;  /* 0xffffff3402787950 */ /* 0x000fea0003c3ffff */
.L_x_237:
[----:B------:R-:W-:-:S00]  /*ca20*/  BRA `(.L_x_237) ;  /* 0xfffffffc00fc7947 */ /* 0x000fc0000383ffff */
[----:B------:R-:W-:-:S00]  /*ca30*/  NOP ;  /* 0x0000000000007918 */ /* 0x000fc00000000000 */
        /* <DEDUP_REMOVED lines=12> */
.L_x_238:


//--------------------- .nv.global.init           --------------------------
	.section	.nv.global.init,"aw",@progbits
.nv.global.init:
	.type		$str$27,@object
	.size		$str$27,($str$28 - $str$27)
$str$27:
        /*0000*/ 	.byte	0x28, 0x61, 0x64, 0x64, 0x72, 0x65, 0x73, 0x73, 0x20, 0x26, 0x20, 0x6d, 0x61, 0x73, 0x6b, 0x29
        /*0010*/ 	.byte	0x20, 0x3d, 0x3d, 0x20, 0x30, 0x00
	.type		$str$28,@object
	.size		$str$28,($str$26 - $str$28)
$str$28:
        /*0016*/ 	.byte	0x2f, 0x74, 0x6d, 0x70, 0x2f, 0x63, 0x75, 0x74, 0x6c, 0x61, 0x73, 0x73, 0x5f, 0x73, 0x77, 0x65
        /*0026*/ 	.byte	0x65, 0x70, 0x5f, 0x73, 0x72, 0x63, 0x2f, 0x69, 0x6e, 0x63, 0x6c, 0x75, 0x64, 0x65, 0x2f, 0x63
        /*0036*/ 	.byte	0x75, 0x74, 0x65, 0x2f, 0x70, 0x6f, 0x69, 0x6e, 0x74, 0x65, 0x72, 0x5f, 0x66, 0x6c, 0x61, 0x67
        /*0046*/ 	.byte	0x67, 0x65, 0x64, 0x2e, 0x68, 0x70, 0x70, 0x00
	.type		$str$26,@object
	.size		$str$26,($str$25 - $str$26)
$str$26:
        /*004e*/ 	.byte	0x2f, 0x74, 0x6d, 0x70, 0x2f, 0x63, 0x75, 0x74, 0x6c, 0x61, 0x73, 0x73, 0x5f, 0x73, 0x77, 0x65
        /*005e*/ 	.byte	0x65, 0x70, 0x5f, 0x73, 0x72, 0x63, 0x2f, 0x69, 0x6e, 0x63, 0x6c, 0x75, 0x64, 0x65, 0x2f, 0x63
        /*006e*/ 	.byte	0x75, 0x74, 0x65, 0x2f, 0x61, 0x74, 0x6f, 0x6d, 0x2f, 0x63, 0x6f, 0x70, 0x79, 0x5f, 0x74, 0x72
        /*007e*/ 	.byte	0x61, 0x69, 0x74, 0x73, 0x5f, 0x73, 0x6d, 0x31, 0x30, 0x30, 0x2e, 0x68, 0x70, 0x70, 0x00
	.type		$str$25,@object
	.size		$str$25,(__unnamed_1 - $str$25)
$str$25:
        /*008d*/ 	.byte	0x28, 0x28, 0x75, 0x69, 0x6e, 0x74, 0x33, 0x32, 0x5f, 0x74, 0x28, 0x74, 0x68, 0x72, 0x65, 0x61
        /*009d*/ 	.byte	0x64, 0x49, 0x64, 0x78, 0x2e, 0x78, 0x29, 0x20, 0x2f, 0x20, 0x33, 0x32, 0x29, 0x20, 0x25, 0x20
        /*00ad*/ 	.byte	0x34, 0x29, 0x20, 0x3d, 0x3d, 0x20, 0x28, 0x28, 0x28, 0x74, 0x6d, 0x65, 0x6d, 0x5f, 0x61, 0x64
        /*00bd*/ 	.byte	0x64, 0x72, 0x20, 0x3e, 0x3e, 0x20, 0x31, 0x36, 0x29, 0x20, 0x2f, 0x20, 0x33, 0x32, 0x29, 0x20
        /*00cd*/ 	.byte	0x25, 0x20, 0x34, 0x29, 0x00
	.type		__unnamed_1,@object
	.size		__unnamed_1,(__unnamed_2 - __unnamed_1)
__unnamed_1:
        /*00d2*/ 	.byte	0x61, 0x75, 0x74, 0x6f, 0x20, 0x63, 0x75, 0x74, 0x65, 0x3a, 0x3a, 0x61, 0x73, 0x5f, 0x70, 0x6f
        /* <DEDUP_REMOVED lines=24> */
        /*0262*/ 	.byte	0x43, 0x3c, 0x32, 0x30, 0x34, 0x38, 0x3e, 0x3e, 0x3e, 0x3e, 0x5d, 0x00
	.type		__unnamed_2,@object
	.size		__unnamed_2,(.L_2 - __unnamed_2)
__unnamed_2:
        /* <DEDUP_REMOVED lines=42> */
        /*050e*/ 	.byte	0x3e, 0x5d, 0x00
.L_2:


//--------------------- .nv.shared._ZN7cutlass13device_kernelINS_4gemm6kernel13GemmUniversalIN4cute5tupleIJiiiiEEENS1_10collective13CollectiveMmaINS1_35MainloopSm100TmaUmmaWarpSpecializedILi3ELi2ELi4ENS5_IJNS4_1CILi2EEENSA_ILi1EEESC_EEEEENS5_IJNSA_ILi128EEENSA_ILi256EEENSA_ILi32EEEEEENS_10tfloat32_tENS5_IJlSC_lEEESJ_SK_NS4_8TiledMMAINS4_8MMA_AtomIJNS4_23SM100_MMA_TF32_2x1SM_SSISJ_SJ_fLi128ELi256ELNS4_4UMMA5MajorE0ELSP_0ELNSO_7ScaleInE0ELSQ_0EEEEEENS4_6LayoutINS5_IJSC_SC_SC_EEENS5_IJNSA_ILi0EEESV_SV_EEEEENS5_IJNS4_10UnderscoreESY_SY_EEEEENS4_18SM100_TMA_2SM_LOADENS4_14ComposedLayoutINS4_7SwizzleILi3ELi4ELi3EEENS4_18smem_ptr_flag_bitsILi32EEENST_INS5_IJNSA_ILi8EEESH_EEENS5_IJSH_SC_EEEEEEEvNS4_8identityES11_S1B_vS1C_EENS_8epilogue10collective18CollectiveEpilogueINS1E_23Sm100TmaWarpSpecializedILi4ELi2ELi16ELb1ELb0EEEJNS5_IJNSA_ILi64EEESG_SH_EEENS5_IJNST_IS1J_SC_EENST_INS5_IJNSA_ILi16EEESB_EEENS5_IJSC_SF_EEEEEEEESJ_SK_SJ_SK_NS1E_6fusion15FusionCallbacksIS1I_NS1R_17LinearCombinationISJ_fSJ_fLNS_15FloatRoundStyleE2EEES1K_S1Q_JEEENS4_5SM1004TMEM4LOAD26SM100_TMEM_LOAD_32dp32b16xENS4_13SM90_TMA_LOADENS12_INS13_ILi2ELi4ELi3EEES16_NST_INS5_IJS17_S1M_EEENS5_IJS1M_SC_EEEEEEENS4_39AutoVectorizingCopyWithAssumedAlignmentILi128EEENS4_14SM90_TMA_STOREES26_S28_S28_EEEvvEEEEvNT_6ParamsE --------------------------
	.section	.nv.shared._ZN7cutlass13device_kernelINS_4gemm6kernel13GemmUniversalIN4cute5tupleIJiiiiEEENS1_10collective13CollectiveMmaINS1_35MainloopSm100TmaUmmaWarpSpecializedILi3ELi2ELi4ENS5_IJNS4_1CILi2EEENSA_ILi1EEESC_EEEEENS5_IJNSA_ILi128EEENSA_ILi256EEENSA_ILi32EEEEEENS_10tfloat32_tENS5_IJlSC_lEEESJ_SK_NS4_8TiledMMAINS4_8MMA_AtomIJNS4_23SM100_MMA_TF32_2x1SM_SSISJ_SJ_fLi128ELi256ELNS4_4UMMA5MajorE0ELSP_0ELNSO_7ScaleInE0ELSQ_0EEEEEENS4_6LayoutINS5_IJSC_SC_SC_EEENS5_IJNSA_ILi0EEESV_SV_EEEEENS5_IJNS4_10UnderscoreESY_SY_EEEEENS4_18SM100_TMA_2SM_LOADENS4_14ComposedLayoutINS4_7SwizzleILi3ELi4ELi3EEENS4_18smem_ptr_flag_bitsILi32EEENST_INS5_IJNSA_ILi8EEESH_EEENS5_IJSH_SC_EEEEEEEvNS4_8identityES11_S1B_vS1C_EENS_8epilogue10collective18CollectiveEpilogueINS1E_23Sm100TmaWarpSpecializedILi4ELi2ELi16ELb1ELb0EEEJNS5_IJNSA_ILi64EEESG_SH_EEENS5_IJNST_IS1J_SC_EENST_INS5_IJNSA_ILi16EEESB_EEENS5_IJSC_SF_EEEEEEEESJ_SK_SJ_SK_NS1E_6fusion15FusionCallbacksIS1I_NS1R_17LinearCombinationISJ_fSJ_fLNS_15FloatRoundStyleE2EEES1K_S1Q_JEEENS4_5SM1004TMEM4LOAD26SM100_TMEM_LOAD_32dp32b16xENS4_13SM90_TMA_LOADENS12_INS13_ILi2ELi4ELi3EEES16_NST_INS5_IJS17_S1M_EEENS5_IJS1M_SC_EEEEEEENS4_39AutoVectorizingCopyWithAssumedAlignmentILi128EEENS4_14SM90_TMA_STOREES26_S28_S28_EEEvvEEEEvNT_6ParamsE,"aw",@nobits
	.sectionflags	@""
	.align	16
	.zero		1024


//--------------------- .nv.shared.reserved.0     --------------------------
	.section	.nv.shared.reserved.0,"aw",@nobits
	.weak		__nv_reservedSMEM_offset_0_alias
	.size		__nv_reservedSMEM_offset_0_alias, 0, 64
	.other		__nv_reservedSMEM_offset_0_alias,@"STO_CUDA_RESERVED_SHARED STV_DEFAULT"
__nv_reservedSMEM_offset_0_alias:
	.zero		0
.nv.shared.reserved.0:
	.zero		64
	.weak		__nv_reservedSMEM_tcgen05_partition
	.type		__nv_reservedSMEM_tcgen05_partition,@object
	.size		__nv_reservedSMEM_tcgen05_partition,(.L_0 - __nv_reservedSMEM_tcgen05_partition)
__nv_reservedSMEM_tcgen05_partition:
	.zero		32
.L_0:


//--------------------- .nv.global                --------------------------
	.section	.nv.global,"aw",@nobits
.nv.global:
	.type		_ZN40_INTERNAL_b5a5497e_4_k_cu_591db446_103164cute1_E,@object
	.size		_ZN40_INTERNAL_b5a5497e_4_k_cu_591db446_103164cute1_E,(_ZN40_INTERNAL_b5a5497e_4_k_cu_591db446_103164cuda3std3__45__cpo6cbeginE - _ZN40_INTERNAL_b5a5497e_4_k_cu_591db446_103164cute1_E)
_ZN40_INTERNAL_b5a5497e_4_k_cu_591db446_103164cute1_E:
	.zero		1
	.type		_ZN40_INTERNAL_b5a5497e_4_k_cu_591db446_103164cuda3std3__45__cpo6cbeginE,@object
	.size		_ZN40_INTERNAL_b5a5497e_4_k_cu_591db446_103164cuda3std3__45__cpo6cbeginE,(_ZN40_INTERNAL_b5a5497e_4_k_cu_591db446_103164cuda3std3__48in_placeE - _ZN40_INTERNAL_b5a5497e_4_k_cu_591db446_103164cuda3std3__45__cpo6cbeginE)
_ZN40_INTERNAL_b5a5497e_4_k_cu_591db446_103164cuda3std3__45__cpo6cbeginE:
	.zero		1
	.type		_ZN40_INTERNAL_b5a5497e_4_k_cu_591db446_103164cuda3std3__48in_placeE,@object
	.size		_ZN40_INTERNAL_b5a5497e_4_k_cu_591db446_103164cuda3std3__48in_placeE,(_ZN40_INTERNAL_b5a5497e_4_k_cu_591db446_103164cuda3std6ranges3__45__cpo9iter_moveE - _ZN40_INTERNAL_b5a5497e_4_k_cu_591db446_103164cuda3std3__48in_placeE)
_ZN40_INTERNAL_b5a5497e_4_k_cu_591db446_103164cuda3std3__48in_placeE:
	.zero		1
	.type		_ZN40_INTERNAL_b5a5497e_4_k_cu_591db446_103164cuda3std6ranges3__45__cpo9iter_moveE,@object
	.size		_ZN40_INTERNAL_b5a5497e_4_k_cu_591db446_103164cuda3std6ranges3__45__cpo9iter_moveE,(_ZN40_INTERNAL_b5a5497e_4_k_cu_591db446_103164cuda3std3__45__cpo5beginE - _ZN40_INTERNAL_b5a5497e_4_k_cu_591db446_103164cuda3std6ranges3__45__cpo9iter_moveE)
_ZN40_INTERNAL_b5a5497e_4_k_cu_591db446_103164cuda3std6ranges3__45__cpo9iter_moveE:
	.zero		1
	.type		_ZN40_INTERNAL_b5a5497e_4_k_cu_591db446_103164cuda3std3__45__cpo5beginE,@object
	.size		_ZN40_INTERNAL_b5a5497e_4_k_cu_591db446_103164cuda3std3__45__cpo5beginE,(_ZN40_INTERNAL_b5a5497e_4_k_cu_591db446_103164cuda3std3__442_GLOBAL__N__b5a5497e_4_k_cu_591db446_103166ignoreE - _ZN40_INTERNAL_b5a5497e_4_k_cu_591db446_103164cuda3std3__45__cpo5beginE)
_ZN40_INTERNAL_b5a5497e_4_k_cu_591db446_103164cuda3std3__45__cpo5beginE:
	.zero		1
	.type		_ZN40_INTERNAL_b5a5497e_4_k_cu_591db446_103164cuda3std3__442_GLOBAL__N__b5a5497e_4_k_cu_591db446_103166ignoreE,@object
	.size		_ZN40_INTERNAL_b5a5497e_4_k_cu_591db446_103164cuda3std3__442_GLOBAL__N__b5a5497e_4_k_cu_591db446_103166ignoreE,(_ZN40_INTERNAL_b5a5497e_4_k_cu_591db446_103164cute7productE - _ZN40_INTERNAL_b5a5497e_4_k_cu_591db446_103164cuda3std3__442_GLOBAL__N__b5a5497e_4_k_cu_591db446_103166ignoreE)
_ZN40_INTERNAL_b5a5497e_4_k_cu_591db446_103164cuda3std3__442_GLOBAL__N__b5a5497e_4_k_cu_591db446_103166ignoreE:
	.zero		1
	.type		_ZN40_INTERNAL_b5a5497e_4_k_cu_591db446_103164cute7productE,@object
	.size		_ZN40_INTERNAL_b5a5497e_4_k_cu_591db446_103164cute7productE,(_ZN40_INTERNAL_b5a5497e_4_k_cu_591db446_103164cuda3std3__45__cpo3endE - _ZN40_INTERNAL_b5a5497e_4_k_cu_591db446_103164cute7productE)
_ZN40_INTERNAL_b5a5497e_4_k_cu_591db446_103164cute7productE:
	.zero		1
	.type		_ZN40_INTERNAL_b5a5497e_4_k_cu_591db446_103164cuda3std3__45__cpo3endE,@object
	.size		_ZN40_INTERNAL_b5a5497e_4_k_cu_591db446_103164cuda3std3__45__cpo3endE,(_ZN40_INTERNAL_b5a5497e_4_k_cu_591db446_103164cuda3std3__419piecewise_constructE - _ZN40_INTERNAL_b5a5497e_4_k_cu_591db446_103164cuda3std3__45__cpo3endE)
_ZN40_INTERNAL_b5a5497e_4_k_cu_591db446_103164cuda3std3__45__cpo3endE:
	.zero		1
	.type		_ZN40_INTERNAL_b5a5497e_4_k_cu_591db446_103164cuda3std3__419piecewise_constructE,@object
	.size		_ZN40_INTERNAL_b5a5497e_4_k_cu_591db446_103164cuda3std3__419piecewise_constructE,(_ZN40_INTERNAL_b5a5497e_4_k_cu_591db446_103164cuda3std3__45__cpo4cendE - _ZN40_INTERNAL_b5a5497e_4_k_cu_591db446_103164cuda3std3__419piecewise_constructE)
_ZN40_INTERNAL_b5a5497e_4_k_cu_591db446_103164cuda3std3__419piecewise_constructE:
	.zero		1
	.type		_ZN40_INTERNAL_b5a5497e_4_k_cu_591db446_103164cuda3std3__45__cpo4cendE,@object
	.size		_ZN40_INTERNAL_b5a5497e_4_k_cu_591db446_103164cuda3std3__45__cpo4cendE,(_ZN40_INTERNAL_b5a5497e_4_k_cu_591db446_103164cuda3std6ranges3__45__cpo4swapE - _ZN40_INTERNAL_b5a5497e_4_k_cu_591db446_103164cuda3std3__45__cpo4cendE)
_ZN40_INTERNAL_b5a5497e_4_k_cu_591db446_103164cuda3std3__45__cpo4cendE:
	.zero		1
	.type		_ZN40_INTERNAL_b5a5497e_4_k_cu_591db446_103164cuda3std6ranges3__45__cpo4swapE,@object
	.size		_ZN40_INTERNAL_b5a5497e_4_k_cu_591db446_103164cuda3std6ranges3__45__cpo4swapE,(.L_10 - _ZN40_INTERNAL_b5a5497e_4_k_cu_591db446_103164cuda3std6ranges3__45__cpo4swapE)
_ZN40_INTERNAL_b5a5497e_4_k_cu_591db446_103164cuda3std6ranges3__45__cpo4swapE:
	.zero		1
.L_10:


//--------------------- .nv.constant0._ZN7cutlass13device_kernelINS_4gemm6kernel13GemmUniversalIN4cute5tupleIJiiiiEEENS1_10collective13CollectiveMmaINS1_35MainloopSm100TmaUmmaWarpSpecializedILi3ELi2ELi4ENS5_IJNS4_1CILi2EEENSA_ILi1EEESC_EEEEENS5_IJNSA_ILi128EEENSA_ILi256EEENSA_ILi32EEEEEENS_10tfloat32_tENS5_IJlSC_lEEESJ_SK_NS4_8TiledMMAINS4_8MMA_AtomIJNS4_23SM100_MMA_TF32_2x1SM_SSISJ_SJ_fLi128ELi256ELNS4_4UMMA5MajorE0ELSP_0ELNSO_7ScaleInE0ELSQ_0EEEEEENS4_6LayoutINS5_IJSC_SC_SC_EEENS5_IJNSA_ILi0EEESV_SV_EEEEENS5_IJNS4_10UnderscoreESY_SY_EEEEENS4_18SM100_TMA_2SM_LOADENS4_14ComposedLayoutINS4_7SwizzleILi3ELi4ELi3EEENS4_18smem_ptr_flag_bitsILi32EEENST_INS5_IJNSA_ILi8EEESH_EEENS5_IJSH_SC_EEEEEEEvNS4_8identityES11_S1B_vS1C_EENS_8epilogue10collective18CollectiveEpilogueINS1E_23Sm100TmaWarpSpecializedILi4ELi2ELi16ELb1ELb0EEEJNS5_IJNSA_ILi64EEESG_SH_EEENS5_IJNST_IS1J_SC_EENST_INS5_IJNSA_ILi16EEESB_EEENS5_IJSC_SF_EEEEEEEESJ_SK_SJ_SK_NS1E_6fusion15FusionCallbacksIS1I_NS1R_17LinearCombinationISJ_fSJ_fLNS_15FloatRoundStyleE2EEES1K_S1Q_JEEENS4_5SM1004TMEM4LOAD26SM100_TMEM_LOAD_32dp32b16xENS4_13SM90_TMA_LOADENS12_INS13_ILi2ELi4ELi3EEES16_NST_INS5_IJS17_S1M_EEENS5_IJS1M_SC_EEEEEEENS4_39AutoVectorizingCopyWithAssumedAlignmentILi128EEENS4_14SM90_TMA_STOREES26_S28_S28_EEEvvEEEEvNT_6ParamsE --------------------------
	.section	.nv.constant0._ZN7cutlass13device_kernelINS_4gemm6kernel13GemmUniversalIN4cute5tupleIJiiiiEEENS1_10collective13CollectiveMmaINS1_35MainloopSm100TmaUmmaWarpSpecializedILi3ELi2ELi4ENS5_IJNS4_1CILi2EEENSA_ILi1EEESC_EEEEENS5_IJNSA_ILi128EEENSA_ILi256EEENSA_ILi32EEEEEENS_10tfloat32_tENS5_IJlSC_lEEESJ_SK_NS4_8TiledMMAINS4_8MMA_AtomIJNS4_23SM100_MMA_TF32_2x1SM_SSISJ_SJ_fLi128ELi256ELNS4_4UMMA5MajorE0ELSP_0ELNSO_7ScaleInE0ELSQ_0EEEEEENS4_6LayoutINS5_IJSC_SC_SC_EEENS5_IJNSA_ILi0EEESV_SV_EEEEENS5_IJNS4_10UnderscoreESY_SY_EEEEENS4_18SM100_TMA_2SM_LOADENS4_14ComposedLayoutINS4_7SwizzleILi3ELi4ELi3EEENS4_18smem_ptr_flag_bitsILi32EEENST_INS5_IJNSA_ILi8EEESH_EEENS5_IJSH_SC_EEEEEEEvNS4_8identityES11_S1B_vS1C_EENS_8epilogue10collective18CollectiveEpilogueINS1E_23Sm100TmaWarpSpecializedILi4ELi2ELi16ELb1ELb0EEEJNS5_IJNSA_ILi64EEESG_SH_EEENS5_IJNST_IS1J_SC_EENST_INS5_IJNSA_ILi16EEESB_EEENS5_IJSC_SF_EEEEEEEESJ_SK_SJ_SK_NS1E_6fusion15FusionCallbacksIS1I_NS1R_17LinearCombinationISJ_fSJ_fLNS_15FloatRoundStyleE2EEES1K_S1Q_JEEENS4_5SM1004TMEM4LOAD26SM100_TMEM_LOAD_32dp32b16xENS4_13SM90_TMA_LOADENS12_INS13_ILi2ELi4ELi3EEES16_NST_INS5_IJS17_S1M_EEENS5_IJS1M_SC_EEEEEEENS4_39AutoVectorizingCopyWithAssumedAlignmentILi128EEENS4_14SM90_TMA_STOREES26_S28_S28_EEEvvEEEEvNT_6ParamsE,"a",@progbits
	.sectionflags	@""
	.align	4
.nv.constant0._ZN7cutlass13device_kernelINS_4gemm6kernel13GemmUniversalIN4cute5tupleIJiiiiEEENS1_10collective13CollectiveMmaINS1_35MainloopSm100TmaUmmaWarpSpecializedILi3ELi2ELi4ENS5_IJNS4_1CILi2EEENSA_ILi1EEESC_EEEEENS5_IJNSA_ILi128EEENSA_ILi256EEENSA_ILi32EEEEEENS_10tfloat32_tENS5_IJlSC_lEEESJ_SK_NS4_8TiledMMAINS4_8MMA_AtomIJNS4_23SM100_MMA_TF32_2x1SM_SSISJ_SJ_fLi128ELi256ELNS4_4UMMA5MajorE0ELSP_0ELNSO_7ScaleInE0ELSQ_0EEEEEENS4_6LayoutINS5_IJSC_SC_SC_EEENS5_IJNSA_ILi0EEESV_SV_EEEEENS5_IJNS4_10UnderscoreESY_SY_EEEEENS4_18SM100_TMA_2SM_LOADENS4_14ComposedLayoutINS4_7SwizzleILi3ELi4ELi3EEENS4_18smem_ptr_flag_bitsILi32EEENST_INS5_IJNSA_ILi8EEESH_EEENS5_IJSH_SC_EEEEEEEvNS4_8identityES11_S1B_vS1C_EENS_8epilogue10collective18CollectiveEpilogueINS1E_23Sm100TmaWarpSpecializedILi4ELi2ELi16ELb1ELb0EEEJNS5_IJNSA_ILi64EEESG_SH_EEENS5_IJNST_IS1J_SC_EENST_INS5_IJNSA_ILi16EEESB_EEENS5_IJSC_SF_EEEEEEEESJ_SK_SJ_SK_NS1E_6fusion15FusionCallbacksIS1I_NS1R_17LinearCombinationISJ_fSJ_fLNS_15FloatRoundStyleE2EEES1K_S1Q_JEEENS4_5SM1004TMEM4LOAD26SM100_TMEM_LOAD_32dp32b16xENS4_13SM90_TMA_LOADENS12_INS13_ILi2ELi4ELi3EEES16_NST_INS5_IJS17_S1M_EEENS5_IJS1M_SC_EEEEEEENS4_39AutoVectorizingCopyWithAssumedAlignmentILi128EEENS4_14SM90_TMA_STOREES26_S28_S28_EEEvvEEEEvNT_6ParamsE:
	.zero		2944


//--------------------- SYMBOLS --------------------------

	.type		.nv.reservedSmem.offset0,@object
	.size		.nv.reservedSmem.offset0,0x4
	.type		.nv.reservedSmem.cap,@object
	.size		.nv.reservedSmem.cap,0x4
	.type		__assertfail,@function
